// auto-generated by cutlass_sweep.epilogue — config: {"arch": "sm_90", "cluster_m": 2, "cluster_n": 1, "dtype": "e4m3", "fusion": "gelu", "tile_k": 64, "tile_m": 128, "tile_n": 64}
#include "cutlass/cutlass.h"
#include "cutlass/gemm/collective/collective_builder.hpp"
#include "cutlass/gemm/device/gemm_universal_adapter.h"
#include "cutlass/gemm/kernel/gemm_universal.hpp"
#include "cutlass/epilogue/collective/collective_builder.hpp"
#include "cutlass/epilogue/fusion/operations.hpp"
#include "cutlass/epilogue/thread/activation.h"

using Elem = cutlass::float_e4m3_t;
using Acc  = float;
using TileShape    = cute::Shape<cute::_128, cute::_64, cute::_64>;
using ClusterShape = cute::Shape<cute::_2, cute::_1, cute::_1>;
using FusionOp     = cutlass::epilogue::fusion::LinCombEltAct<cutlass::epilogue::thread::GELU, Elem, Acc>;

using CollectiveEpilogue = typename cutlass::epilogue::collective::CollectiveBuilder<
    cutlass::arch::Sm90, cutlass::arch::OpClassTensorOp,
    TileShape, ClusterShape,
    cutlass::epilogue::collective::EpilogueTileAuto,
    Acc, Acc,
    Elem, cutlass::layout::RowMajor, 128 / cutlass::sizeof_bits<Elem>::value,
    Elem, cutlass::layout::RowMajor, 128 / cutlass::sizeof_bits<Elem>::value,
    cutlass::epilogue::TmaWarpSpecializedCooperative,
    FusionOp
  >::CollectiveOp;

using CollectiveMainloop = typename cutlass::gemm::collective::CollectiveBuilder<
    cutlass::arch::Sm90, cutlass::arch::OpClassTensorOp,
    Elem, cutlass::layout::RowMajor, 128 / cutlass::sizeof_bits<Elem>::value,
    Elem, cutlass::layout::ColumnMajor, 128 / cutlass::sizeof_bits<Elem>::value,
    Acc,
    TileShape, ClusterShape,
    cutlass::gemm::collective::StageCountAutoCarveout<
        static_cast<int>(sizeof(typename CollectiveEpilogue::SharedStorage))>,
    cutlass::gemm::KernelTmaWarpSpecializedCooperative
  >::CollectiveOp;

using GemmKernel = cutlass::gemm::kernel::GemmUniversal<
    cute::Shape<int,int,int,int>, CollectiveMainloop, CollectiveEpilogue>;
using Gemm = cutlass::gemm::device::GemmUniversalAdapter<GemmKernel>;

auto* _anchor = &cutlass::device_kernel<GemmKernel>;


// ===== COMPILED SASS (sm_90a) =====

	.target	sm_90a

	.elftype	@"ET_EXEC"


//--------------------- .note.nv.tkinfo           --------------------------
	.section	.note.nv.tkinfo,"",@"SHT_NOTE"
	.sectionflags	@"SHF_NOTE_NV_TKINFO"
	.tkinfo
        /*0018*/ 	.word	0x00000002
        /*0030*/ 	.string	""
        /*0030*/ 	.string	"ptxas"
        /*0030*/ 	.string	"Cuda compilation tools, release 13.0, V13.0.88"
        /*0030*/ 	.string	"Build cuda_13.0.r13.0/compiler.36424714_0"
        /*0030*/ 	.string	"-arch sm_90a -m 64 "



//--------------------- .note.nv.cuinfo           --------------------------
	.section	.note.nv.cuinfo,"",@"SHT_NOTE"
	.sectionflags	@"SHF_NOTE_NV_CUINFO"
        /*0018*/ 	.short	0x0002
        /*001a*/ 	.short	0x005a
        /*001c*/ 	.short	0x0082
	.zero		2


//--------------------- .nv.info                  --------------------------
	.section	.nv.info,"",@"SHT_CUDA_INFO"
	.align	4


	//----- nvinfo : EIATTR_REGCOUNT
	.align		4
        /*0000*/ 	.byte	0x04, 0x2f
        /*0002*/ 	.short	(.L_15 - .L_14)
	.align		4
.L_14:
        /*0004*/ 	.word	index@(_ZN7cutlass13device_kernelINS_4gemm6kernel13GemmUniversalIN4cute5tupleIJiiiiEEENS1_10collective13CollectiveMmaINS1_37MainloopSm90TmaGmmaWarpSpecializedFP8ILi17ENS5_IJNS4_1CILi2EEENSA_ILi1EEESC_EEENS1_35KernelTmaWarpSpecializedCooperativeEEENS5_IJNSA_ILi128EEENSA_ILi64EEESH_EEENS_12float_e4m3_tENS5_IJlSC_lEEESJ_SK_NS4_8TiledMMAINS4_8MMA_AtomIJNS4_4SM904GMMA30MMA_64x64x32_F32E4M3E4M3_SS_TNILNSO_7ScaleInE1ELSQ_1EEEEEENS4_6LayoutISD_NS5_IJSC_NSA_ILi0EEESU_EEEEENS5_IJNS4_10UnderscoreESX_SX_EEEEENS4_13SM90_TMA_LOADENS4_14ComposedLayoutINS4_7SwizzleILi2ELi4ELi3EEENS4_18smem_ptr_flag_bitsILi8EEENST_INS5_IJNSA_ILi8EEESH_EEENS5_IJSH_SC_EEEEEEEvNS4_8identityENS4_23SM90_TMA_LOAD_MULTICASTES1A_vS1B_EENS_8epilogue10collective18CollectiveEpilogueINS1E_22Sm90TmaWarpSpecializedILi2ELi2ELi16ELb0ELb0EEEJSI_NS5_IJSG_NSA_ILi32EEEEEESJ_SK_SJ_SK_NS1E_6fusion15FusionCallbacksIS1I_NS1L_13LinCombEltActINS1E_6thread4GELUESJ_fSJ_fLNS_15FloatRoundStyleE2EEESI_S1K_JEEES10_NS11_INS12_ILi1ELi4ELi3EEES15_NST_INS5_IJS16_S1J_EEENS5_IJS1J_SC_EEEEEEENS4_39AutoVectorizingCopyWithAssumedAlignmentILi128EEENS4_14SM90_TMA_STOREES1X_S1Z_NS4_9Copy_AtomIJNS4_17SM90_U32x4_STSM_NENS_6half_tEEEEvEEEvvEEEEvNT_6ParamsE)
        /*0008*/ 	.word	0x000000a8


	//----- nvinfo : EIATTR_FRAME_SIZE
	.align		4
.L_15:
        /*000c*/ 	.byte	0x04, 0x11
        /*000e*/ 	.short	(.L_17 - .L_16)
	.align		4
.L_16:
        /*0010*/ 	.word	index@(_ZN7cutlass13device_kernelINS_4gemm6kernel13GemmUniversalIN4cute5tupleIJiiiiEEENS1_10collective13CollectiveMmaINS1_37MainloopSm90TmaGmmaWarpSpecializedFP8ILi17ENS5_IJNS4_1CILi2EEENSA_ILi1EEESC_EEENS1_35KernelTmaWarpSpecializedCooperativeEEENS5_IJNSA_ILi128EEENSA_ILi64EEESH_EEENS_12float_e4m3_tENS5_IJlSC_lEEESJ_SK_NS4_8TiledMMAINS4_8MMA_AtomIJNS4_4SM904GMMA30MMA_64x64x32_F32E4M3E4M3_SS_TNILNSO_7ScaleInE1ELSQ_1EEEEEENS4_6LayoutISD_NS5_IJSC_NSA_ILi0EEESU_EEEEENS5_IJNS4_10UnderscoreESX_SX_EEEEENS4_13SM90_TMA_LOADENS4_14ComposedLayoutINS4_7SwizzleILi2ELi4ELi3EEENS4_18smem_ptr_flag_bitsILi8EEENST_INS5_IJNSA_ILi8EEESH_EEENS5_IJSH_SC_EEEEEEEvNS4_8identityENS4_23SM90_TMA_LOAD_MULTICASTES1A_vS1B_EENS_8epilogue10collective18CollectiveEpilogueINS1E_22Sm90TmaWarpSpecializedILi2ELi2ELi16ELb0ELb0EEEJSI_NS5_IJSG_NSA_ILi32EEEEEESJ_SK_SJ_SK_NS1E_6fusion15FusionCallbacksIS1I_NS1L_13LinCombEltActINS1E_6thread4GELUESJ_fSJ_fLNS_15FloatRoundStyleE2EEESI_S1K_JEEES10_NS11_INS12_ILi1ELi4ELi3EEES15_NST_INS5_IJS16_S1J_EEENS5_IJS1J_SC_EEEEEEENS4_39AutoVectorizingCopyWithAssumedAlignmentILi128EEENS4_14SM90_TMA_STOREES1X_S1Z_NS4_9Copy_AtomIJNS4_17SM90_U32x4_STSM_NENS_6half_tEEEEvEEEvvEEEEvNT_6ParamsE)
        /*0014*/ 	.word	0x00000000


	//----- nvinfo : EIATTR_MIN_STACK_SIZE
	.align		4
.L_17:
        /*0018*/ 	.byte	0x04, 0x12
        /*001a*/ 	.short	(.L_19 - .L_18)
	.align		4
.L_18:
        /*001c*/ 	.word	index@(_ZN7cutlass13device_kernelINS_4gemm6kernel13GemmUniversalIN4cute5tupleIJiiiiEEENS1_10collective13CollectiveMmaINS1_37MainloopSm90TmaGmmaWarpSpecializedFP8ILi17ENS5_IJNS4_1CILi2EEENSA_ILi1EEESC_EEENS1_35KernelTmaWarpSpecializedCooperativeEEENS5_IJNSA_ILi128EEENSA_ILi64EEESH_EEENS_12float_e4m3_tENS5_IJlSC_lEEESJ_SK_NS4_8TiledMMAINS4_8MMA_AtomIJNS4_4SM904GMMA30MMA_64x64x32_F32E4M3E4M3_SS_TNILNSO_7ScaleInE1ELSQ_1EEEEEENS4_6LayoutISD_NS5_IJSC_NSA_ILi0EEESU_EEEEENS5_IJNS4_10UnderscoreESX_SX_EEEEENS4_13SM90_TMA_LOADENS4_14ComposedLayoutINS4_7SwizzleILi2ELi4ELi3EEENS4_18smem_ptr_flag_bitsILi8EEENST_INS5_IJNSA_ILi8EEESH_EEENS5_IJSH_SC_EEEEEEEvNS4_8identityENS4_23SM90_TMA_LOAD_MULTICASTES1A_vS1B_EENS_8epilogue10collective18CollectiveEpilogueINS1E_22Sm90TmaWarpSpecializedILi2ELi2ELi16ELb0ELb0EEEJSI_NS5_IJSG_NSA_ILi32EEEEEESJ_SK_SJ_SK_NS1E_6fusion15FusionCallbacksIS1I_NS1L_13LinCombEltActINS1E_6thread4GELUESJ_fSJ_fLNS_15FloatRoundStyleE2EEESI_S1K_JEEES10_NS11_INS12_ILi1ELi4ELi3EEES15_NST_INS5_IJS16_S1J_EEENS5_IJS1J_SC_EEEEEEENS4_39AutoVectorizingCopyWithAssumedAlignmentILi128EEENS4_14SM90_TMA_STOREES1X_S1Z_NS4_9Copy_AtomIJNS4_17SM90_U32x4_STSM_NENS_6half_tEEEEvEEEvvEEEEvNT_6ParamsE)
        /*0020*/ 	.word	0x00000000
.L_19:


//--------------------- .nv.compat                --------------------------
	.section	.nv.compat,"",@"SHT_CUDA_COMPAT_INFO"
	.align	4
        /*0000*/ 	.byte	0x02, 0x09, 0x01, 0x00, 0x02, 0x02, 0x04, 0x00, 0x02, 0x05, 0x05, 0x00, 0x03, 0x07, 0x01, 0x01
        /*0010*/ 	.byte	0x02, 0x03, 0x01, 0x00, 0x02, 0x06, 0x01, 0x00, 0x04, 0x0b, 0x08, 0x00, 0x00, 0x00, 0x00, 0x00
        /*0020*/ 	.byte	0x00, 0x00, 0x00, 0x00


//--------------------- .nv.info._ZN7cutlass13device_kernelINS_4gemm6kernel13GemmUniversalIN4cute5tupleIJiiiiEEENS1_10collective13CollectiveMmaINS1_37MainloopSm90TmaGmmaWarpSpecializedFP8ILi17ENS5_IJNS4_1CILi2EEENSA_ILi1EEESC_EEENS1_35KernelTmaWarpSpecializedCooperativeEEENS5_IJNSA_ILi128EEENSA_ILi64EEESH_EEENS_12float_e4m3_tENS5_IJlSC_lEEESJ_SK_NS4_8TiledMMAINS4_8MMA_AtomIJNS4_4SM904GMMA30MMA_64x64x32_F32E4M3E4M3_SS_TNILNSO_7ScaleInE1ELSQ_1EEEEEENS4_6LayoutISD_NS5_IJSC_NSA_ILi0EEESU_EEEEENS5_IJNS4_10UnderscoreESX_SX_EEEEENS4_13SM90_TMA_LOADENS4_14ComposedLayoutINS4_7SwizzleILi2ELi4ELi3EEENS4_18smem_ptr_flag_bitsILi8EEENST_INS5_IJNSA_ILi8EEESH_EEENS5_IJSH_SC_EEEEEEEvNS4_8identityENS4_23SM90_TMA_LOAD_MULTICASTES1A_vS1B_EENS_8epilogue10collective18CollectiveEpilogueINS1E_22Sm90TmaWarpSpecializedILi2ELi2ELi16ELb0ELb0EEEJSI_NS5_IJSG_NSA_ILi32EEEEEESJ_SK_SJ_SK_NS1E_6fusion15FusionCallbacksIS1I_NS1L_13LinCombEltActINS1E_6thread4GELUESJ_fSJ_fLNS_15FloatRoundStyleE2EEESI_S1K_JEEES10_NS11_INS12_ILi1ELi4ELi3EEES15_NST_INS5_IJS16_S1J_EEENS5_IJS1J_SC_EEEEEEENS4_39AutoVectorizingCopyWithAssumedAlignmentILi128EEENS4_14SM90_TMA_STOREES1X_S1Z_NS4_9Copy_AtomIJNS4_17SM90_U32x4_STSM_NENS_6half_tEEEEvEEEvvEEEEvNT_6ParamsE --------------------------
	.section	.nv.info._ZN7cutlass13device_kernelINS_4gemm6kernel13GemmUniversalIN4cute5tupleIJiiiiEEENS1_10collective13CollectiveMmaINS1_37MainloopSm90TmaGmmaWarpSpecializedFP8ILi17ENS5_IJNS4_1CILi2EEENSA_ILi1EEESC_EEENS1_35KernelTmaWarpSpecializedCooperativeEEENS5_IJNSA_ILi128EEENSA_ILi64EEESH_EEENS_12float_e4m3_tENS5_IJlSC_lEEESJ_SK_NS4_8TiledMMAINS4_8MMA_AtomIJNS4_4SM904GMMA30MMA_64x64x32_F32E4M3E4M3_SS_TNILNSO_7ScaleInE1ELSQ_1EEEEEENS4_6LayoutISD_NS5_IJSC_NSA_ILi0EEESU_EEEEENS5_IJNS4_10UnderscoreESX_SX_EEEEENS4_13SM90_TMA_LOADENS4_14ComposedLayoutINS4_7SwizzleILi2ELi4ELi3EEENS4_18smem_ptr_flag_bitsILi8EEENST_INS5_IJNSA_ILi8EEESH_EEENS5_IJSH_SC_EEEEEEEvNS4_8identityENS4_23SM90_TMA_LOAD_MULTICASTES1A_vS1B_EENS_8epilogue10collective18CollectiveEpilogueINS1E_22Sm90TmaWarpSpecializedILi2ELi2ELi16ELb0ELb0EEEJSI_NS5_IJSG_NSA_ILi32EEEEEESJ_SK_SJ_SK_NS1E_6fusion15FusionCallbacksIS1I_NS1L_13LinCombEltActINS1E_6thread4GELUESJ_fSJ_fLNS_15FloatRoundStyleE2EEESI_S1K_JEEES10_NS11_INS12_ILi1ELi4ELi3EEES15_NST_INS5_IJS16_S1J_EEENS5_IJS1J_SC_EEEEEEENS4_39AutoVectorizingCopyWithAssumedAlignmentILi128EEENS4_14SM90_TMA_STOREES1X_S1Z_NS4_9Copy_AtomIJNS4_17SM90_U32x4_STSM_NENS_6half_tEEEEvEEEvvEEEEvNT_6ParamsE,"",@"SHT_CUDA_INFO"
	.sectionflags	@""
	.align	4


	//----- nvinfo : EIATTR_CUDA_API_VERSION
	.align		4
        /*0000*/ 	.byte	0x04, 0x37
        /*0002*/ 	.short	(.L_21 - .L_20)
.L_20:
        /*0004*/ 	.word	0x00000082


	//----- nvinfo : EIATTR_KPARAM_INFO
	.align		4
.L_21:
        /*0008*/ 	.byte	0x04, 0x17
        /*000a*/ 	.short	(.L_23 - .L_22)
.L_22:
        /*000c*/ 	.word	0x00000000
        /*0010*/ 	.short	0x0000
        /*0012*/ 	.short	0x0070
        /*0014*/ 	.byte	0x00, 0xf0, 0x01, 0x1c


	//----- nvinfo : EIATTR_SPARSE_MMA_MASK
	.align		4
.L_23:
        /*0018*/ 	.byte	0x03, 0x50
        /*001a*/ 	.short	0x0000


	//----- nvinfo : EIATTR_MAXREG_COUNT
	.align		4
        /*001c*/ 	.byte	0x03, 0x1b
        /*001e*/ 	.short	0x00a8


	//----- nvinfo : EIATTR_NUM_BARRIERS
	.align		4
        /*0020*/ 	.byte	0x02, 0x4c
        /*0022*/ 	.byte	0x02
	.zero		1


	//----- nvinfo : EIATTR_EXTERNS
	.align		4
        /*0024*/ 	.byte	0x04, 0x0f
        /*0026*/ 	.short	(.L_25 - .L_24)


	//   ....[0]....
	.align		4
.L_24:
        /*0028*/ 	.word	index@(__assertfail)


	//----- nvinfo : EIATTR_MERCURY_ISA_VERSION
	.align		4
.L_25:
        /*002c*/ 	.byte	0x03, 0x5f
        /*002e*/ 	.short	0x0101


	//----- nvinfo : EIATTR_INT_WARP_WIDE_INSTR_OFFSETS
	.align		4
        /*0030*/ 	.byte	0x04, 0x31
        /*0032*/ 	.short	(.L_27 - .L_26)


	//   ....[0]....
.L_26:
        /*0034*/ 	.word	0x00000bb0


	//   ....[1]....
        /*0038*/ 	.word	0x00000bc0


	//   ....[2]....
        /*003c*/ 	.word	0x00000cd0


	//----- nvinfo : EIATTR_COOP_GROUP_MASK_REGIDS
	.align		4
.L_27:
        /*0040*/ 	.byte	0x04, 0x29
        /*0042*/ 	.short	(.L_29 - .L_28)


	//   ....[0]....
.L_28:
        /*0044*/ 	.word	0xffffffff


	//   ....[1]....
        /*0048*/ 	.word	0xffffffff


	//   ....[2]....
        /*004c*/ 	.word	0xffffffff


	//   ....[3]....
        /*0050*/ 	.word	0xffffffff


	//   ....[4]....
        /*0054*/ 	.word	0xffffffff


	//   ....[5]....
        /*0058*/ 	.word	0xffffffff


	//   ....[6]....
        /*005c*/ 	.word	0xffffffff


	//----- nvinfo : EIATTR_COOP_GROUP_INSTR_OFFSETS
	.align		4
.L_29:
        /*0060*/ 	.byte	0x04, 0x28
        /*0062*/ 	.short	(.L_31 - .L_30)


	//   ....[0]....
.L_30:
        /*0064*/ 	.word	0x00000070


	//   ....[1]....
        /*0068*/ 	.word	0x00000080


	//   ....[2]....
        /*006c*/ 	.word	0x00000440


	//   ....[3]....
        /*0070*/ 	.word	0x000007e0


	//   ....[4]....
        /*0074*/ 	.word	0x00000a00


	//   ....[5]....
        /*0078*/ 	.word	0x00000e10


	//   ....[6]....
        /*007c*/ 	.word	0x00001980


	//----- nvinfo : EIATTR_REG_RECONFIG
	.align		4
.L_31:
        /*0080*/ 	.byte	0x01, 0x54
	.zero		2


	//----- nvinfo : EIATTR_SYSCALL_OFFSETS
	.align		4
        /*0084*/ 	.byte	0x04, 0x46
        /*0086*/ 	.short	(.L_33 - .L_32)


	//   ....[0]....
.L_32:
        /*0088*/ 	.word	0x00002e40


	//   ....[1]....
        /*008c*/ 	.word	0x00002f80


	//----- nvinfo : EIATTR_MBARRIER_INSTR_OFFSETS
	.align		4
.L_33:
        /*0090*/ 	.byte	0x04, 0x39
        /*0092*/ 	.short	(.L_35 - .L_34)


	//   ....[0]....
.L_34:
        /*0094*/ 	.word	0x00000560
        /*0098*/ 	.word	0x000000ff
        /*009c*/ 	.word	0x00000000
        /*00a0*/ 	.short	0x0100
        /*00a2*/ 	.byte	0x08
	.zero		1


	//   ....[1]....
        /*00a4*/ 	.word	0x00000570
        /*00a8*/ 	.word	0x000000ff
        /*00ac*/ 	.word	0x00000088
        /*00b0*/ 	.short	0x0100
        /*00b2*/ 	.byte	0x08
	.zero		1


	//   ....[2]....
        /*00b4*/ 	.word	0x00000580
        /*00b8*/ 	.word	0x000000ff
        /*00bc*/ 	.word	0x00000008
        /*00c0*/ 	.short	0x0100
        /*00c2*/ 	.byte	0x08
	.zero		1


	//   ....[3]....
        /*00c4*/ 	.word	0x00000590
        /*00c8*/ 	.word	0x000000ff
        /*00cc*/ 	.word	0x00000090
        /*00d0*/ 	.short	0x0100
        /*00d2*/ 	.byte	0x08
	.zero		1


	//   ....[4]....
        /*00d4*/ 	.word	0x000005a0
        /*00d8*/ 	.word	0x000000ff
        /*00dc*/ 	.word	0x00000010
        /*00e0*/ 	.short	0x0100
        /*00e2*/ 	.byte	0x08
	.zero		1


	//   ....[5]....
        /*00e4*/ 	.word	0x000005b0
        /*00e8*/ 	.word	0x000000ff
        /*00ec*/ 	.word	0x00000098
        /*00f0*/ 	.short	0x0100
        /*00f2*/ 	.byte	0x08
	.zero		1


	//   ....[6]....
        /*00f4*/ 	.word	0x000005c0
        /*00f8*/ 	.word	0x000000ff
        /*00fc*/ 	.word	0x00000018
        /*0100*/ 	.short	0x0100
        /*0102*/ 	.byte	0x08
	.zero		1


	//   ....[7]....
        /*0104*/ 	.word	0x000005d0
        /*0108*/ 	.word	0x000000ff
        /*010c*/ 	.word	0x000000a0
        /*0110*/ 	.short	0x0100
        /*0112*/ 	.byte	0x08
	.zero		1


	//   ....[8]....
        /*0114*/ 	.word	0x000005e0
        /*0118*/ 	.word	0x000000ff
        /*011c*/ 	.word	0x00000020
        /*0120*/ 	.short	0x0100
        /*0122*/ 	.byte	0x08
	.zero		1


	//   ....[9]....
        /*0124*/ 	.word	0x000005f0
        /*0128*/ 	.word	0x000000ff
        /*012c*/ 	.word	0x000000a8
        /*0130*/ 	.short	0x0100
        /*0132*/ 	.byte	0x08
	.zero		1


	//   ....[10]....
        /*0134*/ 	.word	0x00000600
        /*0138*/ 	.word	0x000000ff
        /*013c*/ 	.word	0x00000028
        /*0140*/ 	.short	0x0100
        /*0142*/ 	.byte	0x08
	.zero		1


	//   ....[11]....
        /*0144*/ 	.word	0x00000610
        /*0148*/ 	.word	0x000000ff
        /*014c*/ 	.word	0x000000b0
        /*0150*/ 	.short	0x0100
        /*0152*/ 	.byte	0x08
	.zero		1


	//   ....[12]....
        /*0154*/ 	.word	0x00000620
        /*0158*/ 	.word	0x000000ff
        /*015c*/ 	.word	0x00000030
        /*0160*/ 	.short	0x0100
        /*0162*/ 	.byte	0x08
	.zero		1


	//   ....[13]....
        /*0164*/ 	.word	0x00000630
        /*0168*/ 	.word	0x000000ff
        /*016c*/ 	.word	0x000000b8
        /*0170*/ 	.short	0x0100
        /*0172*/ 	.byte	0x08
	.zero		1


	//   ....[14]....
        /*0174*/ 	.word	0x00000640
        /*0178*/ 	.word	0x000000ff
        /*017c*/ 	.word	0x00000038
        /*0180*/ 	.short	0x0100
        /*0182*/ 	.byte	0x08
	.zero		1


	//   ....[15]....
        /*0184*/ 	.word	0x00000650
        /*0188*/ 	.word	0x000000ff
        /*018c*/ 	.word	0x000000c0
        /*0190*/ 	.short	0x0100
        /*0192*/ 	.byte	0x08
	.zero		1


	//   ....[16]....
        /*0194*/ 	.word	0x00000660
        /*0198*/ 	.word	0x000000ff
        /*019c*/ 	.word	0x00000040
        /*01a0*/ 	.short	0x0100
        /*01a2*/ 	.byte	0x08
	.zero		1


	//   ....[17]....
        /*01a4*/ 	.word	0x00000670
        /*01a8*/ 	.word	0x000000ff
        /*01ac*/ 	.word	0x000000c8
        /*01b0*/ 	.short	0x0100
        /*01b2*/ 	.byte	0x08
	.zero		1


	//   ....[18]....
        /*01b4*/ 	.word	0x00000680
        /*01b8*/ 	.word	0x000000ff
        /*01bc*/ 	.word	0x00000048
        /*01c0*/ 	.short	0x0100
        /*01c2*/ 	.byte	0x08
	.zero		1


	//   ....[19]....
        /*01c4*/ 	.word	0x00000690
        /*01c8*/ 	.word	0x000000ff
        /*01cc*/ 	.word	0x000000d0
        /*01d0*/ 	.short	0x0100
        /*01d2*/ 	.byte	0x08
	.zero		1


	//   ....[20]....
        /*01d4*/ 	.word	0x000006a0
        /*01d8*/ 	.word	0x000000ff
        /*01dc*/ 	.word	0x00000050
        /*01e0*/ 	.short	0x0100
        /*01e2*/ 	.byte	0x08
	.zero		1


	//   ....[21]....
        /*01e4*/ 	.word	0x000006b0
        /*01e8*/ 	.word	0x000000ff
        /*01ec*/ 	.word	0x000000d8
        /*01f0*/ 	.short	0x0100
        /*01f2*/ 	.byte	0x08
	.zero		1


	//   ....[22]....
        /*01f4*/ 	.word	0x000006c0
        /*01f8*/ 	.word	0x000000ff
        /*01fc*/ 	.word	0x00000058
        /*0200*/ 	.short	0x0100
        /*0202*/ 	.byte	0x08
	.zero		1


	//   ....[23]....
        /*0204*/ 	.word	0x000006d0
        /*0208*/ 	.word	0x000000ff
        /*020c*/ 	.word	0x000000e0
        /*0210*/ 	.short	0x0100
        /*0212*/ 	.byte	0x08
	.zero		1


	//   ....[24]....
        /*0214*/ 	.word	0x000006e0
        /*0218*/ 	.word	0x000000ff
        /*021c*/ 	.word	0x00000060
        /*0220*/ 	.short	0x0100
        /*0222*/ 	.byte	0x08
	.zero		1


	//   ....[25]....
        /*0224*/ 	.word	0x000006f0
        /*0228*/ 	.word	0x000000ff
        /*022c*/ 	.word	0x000000e8
        /*0230*/ 	.short	0x0100
        /*0232*/ 	.byte	0x08
	.zero		1


	//   ....[26]....
        /*0234*/ 	.word	0x00000700
        /*0238*/ 	.word	0x000000ff
        /*023c*/ 	.word	0x00000068
        /*0240*/ 	.short	0x0100
        /*0242*/ 	.byte	0x08
	.zero		1


	//   ....[27]....
        /*0244*/ 	.word	0x00000710
        /*0248*/ 	.word	0x000000ff
        /*024c*/ 	.word	0x000000f0
        /*0250*/ 	.short	0x0100
        /*0252*/ 	.byte	0x08
	.zero		1


	//   ....[28]....
        /*0254*/ 	.word	0x00000720
        /*0258*/ 	.word	0x000000ff
        /*025c*/ 	.word	0x00000070
        /*0260*/ 	.short	0x0100
        /*0262*/ 	.byte	0x08
	.zero		1


	//   ....[29]....
        /*0264*/ 	.word	0x00000730
        /*0268*/ 	.word	0x000000ff
        /*026c*/ 	.word	0x000000f8
        /*0270*/ 	.short	0x0100
        /*0272*/ 	.byte	0x08
	.zero		1


	//   ....[30]....
        /*0274*/ 	.word	0x00000740
        /*0278*/ 	.word	0x000000ff
        /*027c*/ 	.word	0x00000078
        /*0280*/ 	.short	0x0100
        /*0282*/ 	.byte	0x08
	.zero		1


	//   ....[31]....
        /*0284*/ 	.word	0x00000750
        /*0288*/ 	.word	0x000000ff
        /*028c*/ 	.word	0x00000100
        /*0290*/ 	.short	0x0100
        /*0292*/ 	.byte	0x08
	.zero		1


	//   ....[32]....
        /*0294*/ 	.word	0x00000760
        /*0298*/ 	.word	0x000000ff
        /*029c*/ 	.word	0x00000080
        /*02a0*/ 	.short	0x0100
        /*02a2*/ 	.byte	0x08
	.zero		1


	//   ....[33]....
        /*02a4*/ 	.word	0x00000770
        /*02a8*/ 	.word	0x000000ff
        /*02ac*/ 	.word	0x00000108
        /*02b0*/ 	.short	0x0100
        /*02b2*/ 	.byte	0x08
	.zero		1


	//   ....[34]....
        /*02b4*/ 	.word	0x000009a0
        /*02b8*/ 	.word	0x000000ff
        /*02bc*/ 	.word	0x00000110
        /*02c0*/ 	.short	0x0100
        /*02c2*/ 	.byte	0x08
	.zero		1


	//   ....[35]....
        /*02c4*/ 	.word	0x000009b0
        /*02c8*/ 	.word	0x000000ff
        /*02cc*/ 	.word	0x00000120
        /*02d0*/ 	.short	0x0100
        /*02d2*/ 	.byte	0x08
	.zero		1


	//   ....[36]....
        /*02d4*/ 	.word	0x000009c0
        /*02d8*/ 	.word	0x000000ff
        /*02dc*/ 	.word	0x00000118
        /*02e0*/ 	.short	0x0100
        /*02e2*/ 	.byte	0x08
	.zero		1


	//   ....[37]....
        /*02e4*/ 	.word	0x000009d0
        /*02e8*/ 	.word	0x000000ff
        /*02ec*/ 	.word	0x00000128
        /*02f0*/ 	.short	0x0100
        /*02f2*/ 	.byte	0x08
	.zero		1


	//   ....[38]....
        /*02f4*/ 	.word	0x00000d40
        /*02f8*/ 	.word	0x000000ff
        /*02fc*/ 	.word	0x00000130
        /*0300*/ 	.short	0x0100
        /*0302*/ 	.byte	0x06
	.zero		1


	//   ....[39]....
        /*0304*/ 	.word	0x00000dc0
        /*0308*/ 	.word	0x000000ff
        /*030c*/ 	.word	0x00000138
        /*0310*/ 	.short	0x0100
        /*0312*/ 	.byte	0x06
	.zero		1


	//   ....[40]....
        /*0314*/ 	.word	0x00001c90
        /*0318*/ 	.word	0x000000ff
        /*031c*/ 	.word	0x00000000
        /*0320*/ 	.short	0x010a
        /*0322*/ 	.byte	0x05
	.zero		1


	//   ....[41]....
        /*0324*/ 	.word	0x00001cd0
        /*0328*/ 	.word	0x000000ff
        /*032c*/ 	.word	0x00000000
        /*0330*/ 	.short	0x010a
        /*0332*/ 	.byte	0x05
	.zero		1


	//   ....[42]....
        /*0334*/ 	.word	0x00002300
        /*0338*/ 	.word	0x000000ff
        /*033c*/ 	.word	0x00000000
        /*0340*/ 	.short	0x010a
        /*0342*/ 	.byte	0x08
	.zero		1


	//   ....[43]....
        /*0344*/ 	.word	0x00002340
        /*0348*/ 	.word	0x000000ff
        /*034c*/ 	.word	0x00000000
        /*0350*/ 	.short	0x010a
        /*0352*/ 	.byte	0x08
	.zero		1


	//   ....[44]....
        /*0354*/ 	.word	0x00002780
        /*0358*/ 	.word	0x00000005
        /*035c*/ 	.word	0x00000000
        /*0360*/ 	.short	0x0101
        /*0362*/ 	.byte	0x3f
	.zero		1


	//   ....[45]....
        /*0364*/ 	.word	0x00002c00
        /*0368*/ 	.word	0x00000000
        /*036c*/ 	.word	0x00000000
        /*0370*/ 	.short	0x0101
        /*0372*/ 	.byte	0x3f
	.zero		1


	//   ....[46]....
        /*0374*/ 	.word	0x00003420
        /*0378*/ 	.word	0x0000000d
        /*037c*/ 	.word	0x00000110
        /*0380*/ 	.short	0x010a
        /*0382*/ 	.byte	0x3f
	.zero		1


	//   ....[47]....
        /*0384*/ 	.word	0x000036a0
        /*0388*/ 	.word	0x00000006
        /*038c*/ 	.word	0x00000000
        /*0390*/ 	.short	0x0101
        /*0392*/ 	.byte	0x3f
	.zero		1


	//   ....[48]....
        /*0394*/ 	.word	0x00005700
        /*0398*/ 	.word	0x00000019
        /*039c*/ 	.word	0x00000110
        /*03a0*/ 	.short	0x010a
        /*03a2*/ 	.byte	0x3f
	.zero		1


	//   ....[49]....
        /*03a4*/ 	.word	0x00005930
        /*03a8*/ 	.word	0x0000000e
        /*03ac*/ 	.word	0x00000000
        /*03b0*/ 	.short	0x0101
        /*03b2*/ 	.byte	0x3f
	.zero		1


	//   ....[50]....
        /*03b4*/ 	.word	0x000084f0
        /*03b8*/ 	.word	0x000000ff
        /*03bc*/ 	.word	0x00000138
        /*03c0*/ 	.short	0x010a
        /*03c2*/ 	.byte	0x04
	.zero		1


	//   ....[51]....
        /*03c4*/ 	.word	0x00008900
        /*03c8*/ 	.word	0x000000ff
        /*03cc*/ 	.word	0x00000120
        /*03d0*/ 	.short	0x010a
        /*03d2*/ 	.byte	0x05
	.zero		1


	//   ....[52]....
        /*03d4*/ 	.word	0x000089f0
        /*03d8*/ 	.word	0x000000ff
        /*03dc*/ 	.word	0x00000110
        /*03e0*/ 	.short	0x010b
        /*03e2*/ 	.byte	0x05
	.zero		1


	//   ....[53]....
        /*03e4*/ 	.word	0x00008a50
        /*03e8*/ 	.word	0x000000ff
        /*03ec*/ 	.word	0x00000000
        /*03f0*/ 	.short	0x0101
        /*03f2*/ 	.byte	0x04
	.zero		1


	//   ....[54]....
        /*03f4*/ 	.word	0x00008a80
        /*03f8*/ 	.word	0x000000ff
        /*03fc*/ 	.word	0x00000128
        /*0400*/ 	.short	0x010a
        /*0402*/ 	.byte	0x05
	.zero		1


	//   ....[55]....
        /*0404*/ 	.word	0x00008b90
        /*0408*/ 	.word	0x000000ff
        /*040c*/ 	.word	0x00000118
        /*0410*/ 	.short	0x010b
        /*0412*/ 	.byte	0x05
	.zero		1


	//   ....[56]....
        /*0414*/ 	.word	0x00008c80
        /*0418*/ 	.word	0x000000ff
        /*041c*/ 	.word	0x00000000
        /*0420*/ 	.short	0x0101
        /*0422*/ 	.byte	0x04
	.zero		1


	//   ....[57]....
        /*0424*/ 	.word	0x000092d0
        /*0428*/ 	.word	0x00000003
        /*042c*/ 	.word	0x00000120
        /*0430*/ 	.short	0x010a
        /*0432*/ 	.byte	0x3f
	.zero		1


	//   ....[58]....
        /*0434*/ 	.word	0x00009320
        /*0438*/ 	.word	0x00000003
        /*043c*/ 	.word	0x00000128
        /*0440*/ 	.short	0x010a
        /*0442*/ 	.byte	0x3f
	.zero		1


	//   ....[59]....
        /*0444*/ 	.word	0x00009680
        /*0448*/ 	.word	0x0000000e
        /*044c*/ 	.word	0x00000088
        /*0450*/ 	.short	0x010a
        /*0452*/ 	.byte	0x3f
	.zero		1


	//   ....[60]....
        /*0454*/ 	.word	0x000099e0
        /*0458*/ 	.word	0x00000006
        /*045c*/ 	.word	0x00000138
        /*0460*/ 	.short	0x0101
        /*0462*/ 	.byte	0x3f
	.zero		1


	//   ....[61]....
        /*0464*/ 	.word	0x0000a140
        /*0468*/ 	.word	0x00000007
        /*046c*/ 	.word	0x00000000
        /*0470*/ 	.short	0x010a
        /*0472*/ 	.byte	0x3f
	.zero		1


	//   ....[62]....
        /*0474*/ 	.word	0x0000a1c0
        /*0478*/ 	.word	0x00000009
        /*047c*/ 	.word	0x00000000
        /*0480*/ 	.short	0x010a
        /*0482*/ 	.byte	0x3f
	.zero		1


	//   ....[63]....
        /*0484*/ 	.word	0x0000a250
        /*0488*/ 	.word	0x00000006
        /*048c*/ 	.word	0x00000000
        /*0490*/ 	.short	0x010a
        /*0492*/ 	.byte	0x3f
	.zero		1


	//   ....[64]....
        /*0494*/ 	.word	0x0000a2e0
        /*0498*/ 	.word	0x00000009
        /*049c*/ 	.word	0x00000000
        /*04a0*/ 	.short	0x010a
        /*04a2*/ 	.byte	0x3f
	.zero		1


	//   ....[65]....
        /*04a4*/ 	.word	0x0000a370
        /*04a8*/ 	.word	0x00000006
        /*04ac*/ 	.word	0x00000000
        /*04b0*/ 	.short	0x010a
        /*04b2*/ 	.byte	0x3f
	.zero		1


	//   ....[66]....
        /*04b4*/ 	.word	0x0000a400
        /*04b8*/ 	.word	0x00000009
        /*04bc*/ 	.word	0x00000000
        /*04c0*/ 	.short	0x010a
        /*04c2*/ 	.byte	0x3f
	.zero		1


	//   ....[67]....
        /*04c4*/ 	.word	0x0000a490
        /*04c8*/ 	.word	0x00000006
        /*04cc*/ 	.word	0x00000000
        /*04d0*/ 	.short	0x010a
        /*04d2*/ 	.byte	0x3f
	.zero		1


	//   ....[68]....
        /*04d4*/ 	.word	0x0000a520
        /*04d8*/ 	.word	0x00000009
        /*04dc*/ 	.word	0x00000000
        /*04e0*/ 	.short	0x010a
        /*04e2*/ 	.byte	0x3f
	.zero		1


	//   ....[69]....
        /*04e4*/ 	.word	0x0000a5b0
        /*04e8*/ 	.word	0x00000006
        /*04ec*/ 	.word	0x00000000
        /*04f0*/ 	.short	0x010a
        /*04f2*/ 	.byte	0x3f
	.zero		1


	//   ....[70]....
        /*04f4*/ 	.word	0x0000a640
        /*04f8*/ 	.word	0x00000009
        /*04fc*/ 	.word	0x00000000
        /*0500*/ 	.short	0x010a
        /*0502*/ 	.byte	0x3f
	.zero		1


	//   ....[71]....
        /*0504*/ 	.word	0x0000a6d0
        /*0508*/ 	.word	0x00000006
        /*050c*/ 	.word	0x00000000
        /*0510*/ 	.short	0x010a
        /*0512*/ 	.byte	0x3f
	.zero		1


	//   ....[72]....
        /*0514*/ 	.word	0x0000a760
        /*0518*/ 	.word	0x00000009
        /*051c*/ 	.word	0x00000000
        /*0520*/ 	.short	0x010a
        /*0522*/ 	.byte	0x3f
	.zero		1


	//   ....[73]....
        /*0524*/ 	.word	0x0000a7f0
        /*0528*/ 	.word	0x00000006
        /*052c*/ 	.word	0x00000000
        /*0530*/ 	.short	0x010a
        /*0532*/ 	.byte	0x3f
	.zero		1


	//   ....[74]....
        /*0534*/ 	.word	0x0000a880
        /*0538*/ 	.word	0x00000009
        /*053c*/ 	.word	0x00000000
        /*0540*/ 	.short	0x010a
        /*0542*/ 	.byte	0x3f
	.zero		1


	//   ....[75]....
        /*0544*/ 	.word	0x0000a910
        /*0548*/ 	.word	0x00000006
        /*054c*/ 	.word	0x00000000
        /*0550*/ 	.short	0x010a
        /*0552*/ 	.byte	0x3f
	.zero		1


	//   ....[76]....
        /*0554*/ 	.word	0x0000a9a0
        /*0558*/ 	.word	0x00000009
        /*055c*/ 	.word	0x00000000
        /*0560*/ 	.short	0x010a
        /*0562*/ 	.byte	0x3f
	.zero		1


	//   ....[77]....
        /*0564*/ 	.word	0x0000aa30
        /*0568*/ 	.word	0x00000003
        /*056c*/ 	.word	0x00000000
        /*0570*/ 	.short	0x010a
        /*0572*/ 	.byte	0x3f
	.zero		1


	//   ....[78]....
        /*0574*/ 	.word	0x0000aaa0
        /*0578*/ 	.word	0x00000005
        /*057c*/ 	.word	0x00000000
        /*0580*/ 	.short	0x010a
        /*0582*/ 	.byte	0x3f
	.zero		1


	//   ....[79]....
        /*0584*/ 	.word	0x0000ab00
        /*0588*/ 	.word	0x00000006
        /*058c*/ 	.word	0x00000000
        /*0590*/ 	.short	0x010a
        /*0592*/ 	.byte	0x3f
	.zero		1


	//   ....[80]....
        /*0594*/ 	.word	0x0000ab50
        /*0598*/ 	.word	0x0000000d
        /*059c*/ 	.word	0x00000110
        /*05a0*/ 	.short	0x010a
        /*05a2*/ 	.byte	0x3f
	.zero		1


	//   ....[81]....
        /*05a4*/ 	.word	0x0000aba0
        /*05a8*/ 	.word	0x00000019
        /*05ac*/ 	.word	0x00000110
        /*05b0*/ 	.short	0x010a
        /*05b2*/ 	.byte	0x3f
	.zero		1


	//   ....[82]....
        /*05b4*/ 	.word	0x0000ac00
        /*05b8*/ 	.word	0x00000004
        /*05bc*/ 	.word	0x00000138
        /*05c0*/ 	.short	0x010a
        /*05c2*/ 	.byte	0x3f
	.zero		1


	//   ....[83]....
        /*05c4*/ 	.word	0x0000ac60
        /*05c8*/ 	.word	0x00000005
        /*05cc*/ 	.word	0x00000120
        /*05d0*/ 	.short	0x010a
        /*05d2*/ 	.byte	0x3f
	.zero		1


	//   ....[84]....
        /*05d4*/ 	.word	0x0000acc0
        /*05d8*/ 	.word	0x00000005
        /*05dc*/ 	.word	0x00000128
        /*05e0*/ 	.short	0x010a
        /*05e2*/ 	.byte	0x3f
	.zero		1


	//   ....[85]....
        /*05e4*/ 	.word	0x0000ad10
        /*05e8*/ 	.word	0x00000003
        /*05ec*/ 	.word	0x00000120
        /*05f0*/ 	.short	0x010a
        /*05f2*/ 	.byte	0x3f
	.zero		1


	//   ....[86]....
        /*05f4*/ 	.word	0x0000ade0
        /*05f8*/ 	.word	0x0000000e
        /*05fc*/ 	.word	0x00000088
        /*0600*/ 	.short	0x010a
        /*0602*/ 	.byte	0x3f
	.zero		1


	//   ....[87]....
        /*0604*/ 	.word	0x0000aeb0
        /*0608*/ 	.word	0x00000007
        /*060c*/ 	.word	0x00000000
        /*0610*/ 	.short	0x010a
        /*0612*/ 	.byte	0x3f
	.zero		1


	//   ....[88]....
        /*0614*/ 	.word	0x0000af00
        /*0618*/ 	.word	0x00000009
        /*061c*/ 	.word	0x00000000
        /*0620*/ 	.short	0x010a
        /*0622*/ 	.byte	0x3f
	.zero		1


	//   ....[89]....
        /*0624*/ 	.word	0x0000af50
        /*0628*/ 	.word	0x00000006
        /*062c*/ 	.word	0x00000000
        /*0630*/ 	.short	0x010a
        /*0632*/ 	.byte	0x3f
	.zero		1


	//   ....[90]....
        /*0634*/ 	.word	0x0000afa0
        /*0638*/ 	.word	0x00000009
        /*063c*/ 	.word	0x00000000
        /*0640*/ 	.short	0x010a
        /*0642*/ 	.byte	0x3f
	.zero		1


	//   ....[91]....
        /*0644*/ 	.word	0x0000aff0
        /*0648*/ 	.word	0x00000006
        /*064c*/ 	.word	0x00000000
        /*0650*/ 	.short	0x010a
        /*0652*/ 	.byte	0x3f
	.zero		1


	//   ....[92]....
        /*0654*/ 	.word	0x0000b040
        /*0658*/ 	.word	0x00000009
        /*065c*/ 	.word	0x00000000
        /*0660*/ 	.short	0x010a
        /*0662*/ 	.byte	0x3f
	.zero		1


	//   ....[93]....
        /*0664*/ 	.word	0x0000b090
        /*0668*/ 	.word	0x00000006
        /*066c*/ 	.word	0x00000000
        /*0670*/ 	.short	0x010a
        /*0672*/ 	.byte	0x3f
	.zero		1


	//   ....[94]....
        /*0674*/ 	.word	0x0000b0e0
        /*0678*/ 	.word	0x00000009
        /*067c*/ 	.word	0x00000000
        /*0680*/ 	.short	0x010a
        /*0682*/ 	.byte	0x3f
	.zero		1


	//   ....[95]....
        /*0684*/ 	.word	0x0000b130
        /*0688*/ 	.word	0x00000006
        /*068c*/ 	.word	0x00000000
        /*0690*/ 	.short	0x010a
        /*0692*/ 	.byte	0x3f
	.zero		1


	//   ....[96]....
        /*0694*/ 	.word	0x0000b180
        /*0698*/ 	.word	0x00000009
        /*069c*/ 	.word	0x00000000
        /*06a0*/ 	.short	0x010a
        /*06a2*/ 	.byte	0x3f
	.zero		1


	//   ....[97]....
        /*06a4*/ 	.word	0x0000b1d0
        /*06a8*/ 	.word	0x00000006
        /*06ac*/ 	.word	0x00000000
        /*06b0*/ 	.short	0x010a
        /*06b2*/ 	.byte	0x3f
	.zero		1


	//   ....[98]....
        /*06b4*/ 	.word	0x0000b220
        /*06b8*/ 	.word	0x00000009
        /*06bc*/ 	.word	0x00000000
        /*06c0*/ 	.short	0x010a
        /*06c2*/ 	.byte	0x3f
	.zero		1


	//   ....[99]....
        /*06c4*/ 	.word	0x0000b270
        /*06c8*/ 	.word	0x00000006
        /*06cc*/ 	.word	0x00000000
        /*06d0*/ 	.short	0x010a
        /*06d2*/ 	.byte	0x3f
	.zero		1


	//   ....[100]....
        /*06d4*/ 	.word	0x0000b2c0
        /*06d8*/ 	.word	0x00000009
        /*06dc*/ 	.word	0x00000000
        /*06e0*/ 	.short	0x010a
        /*06e2*/ 	.byte	0x3f
	.zero		1


	//   ....[101]....
        /*06e4*/ 	.word	0x0000b310
        /*06e8*/ 	.word	0x00000006
        /*06ec*/ 	.word	0x00000000
        /*06f0*/ 	.short	0x010a
        /*06f2*/ 	.byte	0x3f
	.zero		1


	//   ....[102]....
        /*06f4*/ 	.word	0x0000b360
        /*06f8*/ 	.word	0x00000009
        /*06fc*/ 	.word	0x00000000
        /*0700*/ 	.short	0x010a
        /*0702*/ 	.byte	0x3f
	.zero		1


	//----- nvinfo : EIATTR_NUM_MBARRIERS
	.align		4
.L_35:
        /*0704*/ 	.byte	0x03, 0x38
        /*0706*/ 	.short	0x0028


	//----- nvinfo : EIATTR_EXIT_INSTR_OFFSETS
	.align		4
        /*0708*/ 	.byte	0x04, 0x1c
        /*070a*/ 	.short	(.L_37 - .L_36)


	//   ....[0]....
.L_36:
        /*070c*/ 	.word	0x00000ff0


	//   ....[1]....
        /*0710*/ 	.word	0x00001740


	//   ....[2]....
        /*0714*/ 	.word	0x00007ef0


	//   ....[3]....
        /*0718*/ 	.word	0x00008450


	//   ....[4]....
        /*071c*/ 	.word	0x00008480


	//   ....[5]....
        /*0720*/ 	.word	0x00009370


	//   ....[6]....
        /*0724*/ 	.word	0x0000aa80


	//----- nvinfo : EIATTR_MAX_THREADS
	.align		4
.L_37:
        /*0728*/ 	.byte	0x04, 0x05
        /*072a*/ 	.short	(.L_39 - .L_38)
.L_38:
        /*072c*/ 	.word	0x00000180
        /*0730*/ 	.word	0x00000001
        /*0734*/ 	.word	0x00000001


	//----- nvinfo : EIATTR_CRS_STACK_SIZE
	.align		4
.L_39:
        /*0738*/ 	.byte	0x04, 0x1e
        /*073a*/ 	.short	(.L_41 - .L_40)
.L_40:
        /*073c*/ 	.word	0x00000000


	//----- nvinfo : EIATTR_CBANK_PARAM_SIZE
	.align		4
.L_41:
        /*0740*/ 	.byte	0x03, 0x19
        /*0742*/ 	.short	0x0770


	//----- nvinfo : EIATTR_PARAM_CBANK
	.align		4
        /*0744*/ 	.byte	0x04, 0x0a
        /*0746*/ 	.short	(.L_43 - .L_42)
	.align		4
.L_42:
        /*0748*/ 	.word	index@(.nv.constant0._ZN7cutlass13device_kernelINS_4gemm6kernel13GemmUniversalIN4cute5tupleIJiiiiEEENS1_10collective13CollectiveMmaINS1_37MainloopSm90TmaGmmaWarpSpecializedFP8ILi17ENS5_IJNS4_1CILi2EEENSA_ILi1EEESC_EEENS1_35KernelTmaWarpSpecializedCooperativeEEENS5_IJNSA_ILi128EEENSA_ILi64EEESH_EEENS_12float_e4m3_tENS5_IJlSC_lEEESJ_SK_NS4_8TiledMMAINS4_8MMA_AtomIJNS4_4SM904GMMA30MMA_64x64x32_F32E4M3E4M3_SS_TNILNSO_7ScaleInE1ELSQ_1EEEEEENS4_6LayoutISD_NS5_IJSC_NSA_ILi0EEESU_EEEEENS5_IJNS4_10UnderscoreESX_SX_EEEEENS4_13SM90_TMA_LOADENS4_14ComposedLayoutINS4_7SwizzleILi2ELi4ELi3EEENS4_18smem_ptr_flag_bitsILi8EEENST_INS5_IJNSA_ILi8EEESH_EEENS5_IJSH_SC_EEEEEEEvNS4_8identityENS4_23SM90_TMA_LOAD_MULTICASTES1A_vS1B_EENS_8epilogue10collective18CollectiveEpilogueINS1E_22Sm90TmaWarpSpecializedILi2ELi2ELi16ELb0ELb0EEEJSI_NS5_IJSG_NSA_ILi32EEEEEESJ_SK_SJ_SK_NS1E_6fusion15FusionCallbacksIS1I_NS1L_13LinCombEltActINS1E_6thread4GELUESJ_fSJ_fLNS_15FloatRoundStyleE2EEESI_S1K_JEEES10_NS11_INS12_ILi1ELi4ELi3EEES15_NST_INS5_IJS16_S1J_EEENS5_IJS1J_SC_EEEEEEENS4_39AutoVectorizingCopyWithAssumedAlignmentILi128EEENS4_14SM90_TMA_STOREES1X_S1Z_NS4_9Copy_AtomIJNS4_17SM90_U32x4_STSM_NENS_6half_tEEEEvEEEvvEEEEvNT_6ParamsE)
        /*074c*/ 	.short	0x0210
        /*074e*/ 	.short	0x0770


	//----- nvinfo : EIATTR_SW_WAR
	.align		4
.L_43:
        /*0750*/ 	.byte	0x04, 0x36
        /*0752*/ 	.short	(.L_45 - .L_44)
.L_44:
        /*0754*/ 	.word	0x00000008
.L_45:


//--------------------- .nv.callgraph             --------------------------
	.section	.nv.callgraph,"",@"SHT_CUDA_CALLGRAPH"
	.align	4
	.sectionentsize	8
	.align		4
        /*0000*/ 	.word	0x00000000
	.align		4
        /*0004*/ 	.word	0xffffffff
	.align		4
        /*0008*/ 	.word	index@(_ZN7cutlass13device_kernelINS_4gemm6kernel13GemmUniversalIN4cute5tupleIJiiiiEEENS1_10collective13CollectiveMmaINS1_37MainloopSm90TmaGmmaWarpSpecializedFP8ILi17ENS5_IJNS4_1CILi2EEENSA_ILi1EEESC_EEENS1_35KernelTmaWarpSpecializedCooperativeEEENS5_IJNSA_ILi128EEENSA_ILi64EEESH_EEENS_12float_e4m3_tENS5_IJlSC_lEEESJ_SK_NS4_8TiledMMAINS4_8MMA_AtomIJNS4_4SM904GMMA30MMA_64x64x32_F32E4M3E4M3_SS_TNILNSO_7ScaleInE1ELSQ_1EEEEEENS4_6LayoutISD_NS5_IJSC_NSA_ILi0EEESU_EEEEENS5_IJNS4_10UnderscoreESX_SX_EEEEENS4_13SM90_TMA_LOADENS4_14ComposedLayoutINS4_7SwizzleILi2ELi4ELi3EEENS4_18smem_ptr_flag_bitsILi8EEENST_INS5_IJNSA_ILi8EEESH_EEENS5_IJSH_SC_EEEEEEEvNS4_8identityENS4_23SM90_TMA_LOAD_MULTICASTES1A_vS1B_EENS_8epilogue10collective18CollectiveEpilogueINS1E_22Sm90TmaWarpSpecializedILi2ELi2ELi16ELb0ELb0EEEJSI_NS5_IJSG_NSA_ILi32EEEEEESJ_SK_SJ_SK_NS1E_6fusion15FusionCallbacksIS1I_NS1L_13LinCombEltActINS1E_6thread4GELUESJ_fSJ_fLNS_15FloatRoundStyleE2EEESI_S1K_JEEES10_NS11_INS12_ILi1ELi4ELi3EEES15_NST_INS5_IJS16_S1J_EEENS5_IJS1J_SC_EEEEEEENS4_39AutoVectorizingCopyWithAssumedAlignmentILi128EEENS4_14SM90_TMA_STOREES1X_S1Z_NS4_9Copy_AtomIJNS4_17SM90_U32x4_STSM_NENS_6half_tEEEEvEEEvvEEEEvNT_6ParamsE)
	.align		4
        /*000c*/ 	.word	index@(__assertfail)
	.align		4
        /*0010*/ 	.word	0x00000000
	.align		4
        /*0014*/ 	.word	0xfffffffe
	.align		4
        /*0018*/ 	.word	0x00000000
	.align		4
        /*001c*/ 	.word	0xfffffffd
	.align		4
        /*0020*/ 	.word	0x00000000
	.align		4
        /*0024*/ 	.word	0xfffffffc


//--------------------- .nv.constant4             --------------------------
	.section	.nv.constant4,"a",@progbits
	.align	8
	.align		8
.nv.constant4:
        /*0000*/ 	.dword	__assertfail
	.align		8
        /*0008*/ 	.dword	__unnamed_1
	.align		8
        /*0010*/ 	.dword	_ZN39_INTERNAL_29bef8ed_4_k_cu_47d41357_27784cuda3std3__45__cpo5beginE
	.align		8
        /*0018*/ 	.dword	_ZN39_INTERNAL_29bef8ed_4_k_cu_47d41357_27784cuda3std3__45__cpo3endE
	.align		8
        /*0020*/ 	.dword	_ZN39_INTERNAL_29bef8ed_4_k_cu_47d41357_27784cuda3std3__45__cpo6cbeginE
	.align		8
        /*0028*/ 	.dword	_ZN39_INTERNAL_29bef8ed_4_k_cu_47d41357_27784cuda3std3__45__cpo4cendE
	.align		8
        /*0030*/ 	.dword	_ZN39_INTERNAL_29bef8ed_4_k_cu_47d41357_27784cuda3std3__441_GLOBAL__N__29bef8ed_4_k_cu_47d41357_27786ignoreE
	.align		8
        /*0038*/ 	.dword	_ZN39_INTERNAL_29bef8ed_4_k_cu_47d41357_27784cuda3std3__419piecewise_constructE
	.align		8
        /*0040*/ 	.dword	_ZN39_INTERNAL_29bef8ed_4_k_cu_47d41357_27784cuda3std3__48in_placeE
	.align		8
        /*0048*/ 	.dword	_ZN39_INTERNAL_29bef8ed_4_k_cu_47d41357_27784cuda3std6ranges3__45__cpo4swapE
	.align		8
        /*0050*/ 	.dword	_ZN39_INTERNAL_29bef8ed_4_k_cu_47d41357_27784cuda3std6ranges3__45__cpo9iter_moveE
	.align		8
        /*0058*/ 	.dword	_ZN39_INTERNAL_29bef8ed_4_k_cu_47d41357_27784cute7productE
	.align		8
        /*0060*/ 	.dword	_ZN39_INTERNAL_29bef8ed_4_k_cu_47d41357_27784cute1_E
	.align		8
        /*0068*/ 	.dword	$str$24
	.align		8
        /*0070*/ 	.dword	$str$25


//--------------------- .text._ZN7cutlass13device_kernelINS_4gemm6kernel13GemmUniversalIN4cute5tupleIJiiiiEEENS1_10collective13CollectiveMmaINS1_37MainloopSm90TmaGmmaWarpSpecializedFP8ILi17ENS5_IJNS4_1CILi2EEENSA_ILi1EEESC_EEENS1_35KernelTmaWarpSpecializedCooperativeEEENS5_IJNSA_ILi128EEENSA_ILi64EEESH_EEENS_12float_e4m3_tENS5_IJlSC_lEEESJ_SK_NS4_8TiledMMAINS4_8MMA_AtomIJNS4_4SM904GMMA30MMA_64x64x32_F32E4M3E4M3_SS_TNILNSO_7ScaleInE1ELSQ_1EEEEEENS4_6LayoutISD_NS5_IJSC_NSA_ILi0EEESU_EEEEENS5_IJNS4_10UnderscoreESX_SX_EEEEENS4_13SM90_TMA_LOADENS4_14ComposedLayoutINS4_7SwizzleILi2ELi4ELi3EEENS4_18smem_ptr_flag_bitsILi8EEENST_INS5_IJNSA_ILi8EEESH_EEENS5_IJSH_SC_EEEEEEEvNS4_8identityENS4_23SM90_TMA_LOAD_MULTICASTES1A_vS1B_EENS_8epilogue10collective18CollectiveEpilogueINS1E_22Sm90TmaWarpSpecializedILi2ELi2ELi16ELb0ELb0EEEJSI_NS5_IJSG_NSA_ILi32EEEEEESJ_SK_SJ_SK_NS1E_6fusion15FusionCallbacksIS1I_NS1L_13LinCombEltActINS1E_6thread4GELUESJ_fSJ_fLNS_15FloatRoundStyleE2EEESI_S1K_JEEES10_NS11_INS12_ILi1ELi4ELi3EEES15_NST_INS5_IJS16_S1J_EEENS5_IJS1J_SC_EEEEEEENS4_39AutoVectorizingCopyWithAssumedAlignmentILi128EEENS4_14SM90_TMA_STOREES1X_S1Z_NS4_9Copy_AtomIJNS4_17SM90_U32x4_STSM_NENS_6half_tEEEEvEEEvvEEEEvNT_6ParamsE --------------------------
	.section	.text._ZN7cutlass13device_kernelINS_4gemm6kernel13GemmUniversalIN4cute5tupleIJiiiiEEENS1_10collective13CollectiveMmaINS1_37MainloopSm90TmaGmmaWarpSpecializedFP8ILi17ENS5_IJNS4_1CILi2EEENSA_ILi1EEESC_EEENS1_35KernelTmaWarpSpecializedCooperativeEEENS5_IJNSA_ILi128EEENSA_ILi64EEESH_EEENS_12float_e4m3_tENS5_IJlSC_lEEESJ_SK_NS4_8TiledMMAINS4_8MMA_AtomIJNS4_4SM904GMMA30MMA_64x64x32_F32E4M3E4M3_SS_TNILNSO_7ScaleInE1ELSQ_1EEEEEENS4_6LayoutISD_NS5_IJSC_NSA_ILi0EEESU_EEEEENS5_IJNS4_10UnderscoreESX_SX_EEEEENS4_13SM90_TMA_LOADENS4_14ComposedLayoutINS4_7SwizzleILi2ELi4ELi3EEENS4_18smem_ptr_flag_bitsILi8EEENST_INS5_IJNSA_ILi8EEESH_EEENS5_IJSH_SC_EEEEEEEvNS4_8identityENS4_23SM90_TMA_LOAD_MULTICASTES1A_vS1B_EENS_8epilogue10collective18CollectiveEpilogueINS1E_22Sm90TmaWarpSpecializedILi2ELi2ELi16ELb0ELb0EEEJSI_NS5_IJSG_NSA_ILi32EEEEEESJ_SK_SJ_SK_NS1E_6fusion15FusionCallbacksIS1I_NS1L_13LinCombEltActINS1E_6thread4GELUESJ_fSJ_fLNS_15FloatRoundStyleE2EEESI_S1K_JEEES10_NS11_INS12_ILi1ELi4ELi3EEES15_NST_INS5_IJS16_S1J_EEENS5_IJS1J_SC_EEEEEEENS4_39AutoVectorizingCopyWithAssumedAlignmentILi128EEENS4_14SM90_TMA_STOREES1X_S1Z_NS4_9Copy_AtomIJNS4_17SM90_U32x4_STSM_NENS_6half_tEEEEvEEEvvEEEEvNT_6ParamsE,"ax",@progbits
	.align	128
.text._ZN7cutlass13device_kernelINS_4gemm6kernel13GemmUniversalIN4cute5tupleIJiiiiEEENS1_10collective13CollectiveMmaINS1_37MainloopSm90TmaGmmaWarpSpecializedFP8ILi17ENS5_IJNS4_1CILi2EEENSA_ILi1EEESC_EEENS1_35KernelTmaWarpSpecializedCooperativeEEENS5_IJNSA_ILi128EEENSA_ILi64EEESH_EEENS_12float_e4m3_tENS5_IJlSC_lEEESJ_SK_NS4_8TiledMMAINS4_8MMA_AtomIJNS4_4SM904GMMA30MMA_64x64x32_F32E4M3E4M3_SS_TNILNSO_7ScaleInE1ELSQ_1EEEEEENS4_6LayoutISD_NS5_IJSC_NSA_ILi0EEESU_EEEEENS5_IJNS4_10UnderscoreESX_SX_EEEEENS4_13SM90_TMA_LOADENS4_14ComposedLayoutINS4_7SwizzleILi2ELi4ELi3EEENS4_18smem_ptr_flag_bitsILi8EEENST_INS5_IJNSA_ILi8EEESH_EEENS5_IJSH_SC_EEEEEEEvNS4_8identityENS4_23SM90_TMA_LOAD_MULTICASTES1A_vS1B_EENS_8epilogue10collective18CollectiveEpilogueINS1E_22Sm90TmaWarpSpecializedILi2ELi2ELi16ELb0ELb0EEEJSI_NS5_IJSG_NSA_ILi32EEEEEESJ_SK_SJ_SK_NS1E_6fusion15FusionCallbacksIS1I_NS1L_13LinCombEltActINS1E_6thread4GELUESJ_fSJ_fLNS_15FloatRoundStyleE2EEESI_S1K_JEEES10_NS11_INS12_ILi1ELi4ELi3EEES15_NST_INS5_IJS16_S1J_EEENS5_IJS1J_SC_EEEEEEENS4_39AutoVectorizingCopyWithAssumedAlignmentILi128EEENS4_14SM90_TMA_STOREES1X_S1Z_NS4_9Copy_AtomIJNS4_17SM90_U32x4_STSM_NENS_6half_tEEEEvEEEvvEEEEvNT_6ParamsE:
        .type           _ZN7cutlass13device_kernelINS_4gemm6kernel13GemmUniversalIN4cute5tupleIJiiiiEEENS1_10collective13CollectiveMmaINS1_37MainloopSm90TmaGmmaWarpSpecializedFP8ILi17ENS5_IJNS4_1CILi2EEENSA_ILi1EEESC_EEENS1_35KernelTmaWarpSpecializedCooperativeEEENS5_IJNSA_ILi128EEENSA_ILi64EEESH_EEENS_12float_e4m3_tENS5_IJlSC_lEEESJ_SK_NS4_8TiledMMAINS4_8MMA_AtomIJNS4_4SM904GMMA30MMA_64x64x32_F32E4M3E4M3_SS_TNILNSO_7ScaleInE1ELSQ_1EEEEEENS4_6LayoutISD_NS5_IJSC_NSA_ILi0EEESU_EEEEENS5_IJNS4_10UnderscoreESX_SX_EEEEENS4_13SM90_TMA_LOADENS4_14ComposedLayoutINS4_7SwizzleILi2ELi4ELi3EEENS4_18smem_ptr_flag_bitsILi8EEENST_INS5_IJNSA_ILi8EEESH_EEENS5_IJSH_SC_EEEEEEEvNS4_8identityENS4_23SM90_TMA_LOAD_MULTICASTES1A_vS1B_EENS_8epilogue10collective18CollectiveEpilogueINS1E_22Sm90TmaWarpSpecializedILi2ELi2ELi16ELb0ELb0EEEJSI_NS5_IJSG_NSA_ILi32EEEEEESJ_SK_SJ_SK_NS1E_6fusion15FusionCallbacksIS1I_NS1L_13LinCombEltActINS1E_6thread4GELUESJ_fSJ_fLNS_15FloatRoundStyleE2EEESI_S1K_JEEES10_NS11_INS12_ILi1ELi4ELi3EEES15_NST_INS5_IJS16_S1J_EEENS5_IJS1J_SC_EEEEEEENS4_39AutoVectorizingCopyWithAssumedAlignmentILi128EEENS4_14SM90_TMA_STOREES1X_S1Z_NS4_9Copy_AtomIJNS4_17SM90_U32x4_STSM_NENS_6half_tEEEEvEEEvvEEEEvNT_6ParamsE,@function
        .size           _ZN7cutlass13device_kernelINS_4gemm6kernel13GemmUniversalIN4cute5tupleIJiiiiEEENS1_10collective13CollectiveMmaINS1_37MainloopSm90TmaGmmaWarpSpecializedFP8ILi17ENS5_IJNS4_1CILi2EEENSA_ILi1EEESC_EEENS1_35KernelTmaWarpSpecializedCooperativeEEENS5_IJNSA_ILi128EEENSA_ILi64EEESH_EEENS_12float_e4m3_tENS5_IJlSC_lEEESJ_SK_NS4_8TiledMMAINS4_8MMA_AtomIJNS4_4SM904GMMA30MMA_64x64x32_F32E4M3E4M3_SS_TNILNSO_7ScaleInE1ELSQ_1EEEEEENS4_6LayoutISD_NS5_IJSC_NSA_ILi0EEESU_EEEEENS5_IJNS4_10UnderscoreESX_SX_EEEEENS4_13SM90_TMA_LOADENS4_14ComposedLayoutINS4_7SwizzleILi2ELi4ELi3EEENS4_18smem_ptr_flag_bitsILi8EEENST_INS5_IJNSA_ILi8EEESH_EEENS5_IJSH_SC_EEEEEEEvNS4_8identityENS4_23SM90_TMA_LOAD_MULTICASTES1A_vS1B_EENS_8epilogue10collective18CollectiveEpilogueINS1E_22Sm90TmaWarpSpecializedILi2ELi2ELi16ELb0ELb0EEEJSI_NS5_IJSG_NSA_ILi32EEEEEESJ_SK_SJ_SK_NS1E_6fusion15FusionCallbacksIS1I_NS1L_13LinCombEltActINS1E_6thread4GELUESJ_fSJ_fLNS_15FloatRoundStyleE2EEESI_S1K_JEEES10_NS11_INS12_ILi1ELi4ELi3EEES15_NST_INS5_IJS16_S1J_EEENS5_IJS1J_SC_EEEEEEENS4_39AutoVectorizingCopyWithAssumedAlignmentILi128EEENS4_14SM90_TMA_STOREES1X_S1Z_NS4_9Copy_AtomIJNS4_17SM90_U32x4_STSM_NENS_6half_tEEEEvEEEvvEEEEvNT_6ParamsE,(.L_x_176 - _ZN7cutlass13device_kernelINS_4gemm6kernel13GemmUniversalIN4cute5tupleIJiiiiEEENS1_10collective13CollectiveMmaINS1_37MainloopSm90TmaGmmaWarpSpecializedFP8ILi17ENS5_IJNS4_1CILi2EEENSA_ILi1EEESC_EEENS1_35KernelTmaWarpSpecializedCooperativeEEENS5_IJNSA_ILi128EEENSA_ILi64EEESH_EEENS_12float_e4m3_tENS5_IJlSC_lEEESJ_SK_NS4_8TiledMMAINS4_8MMA_AtomIJNS4_4SM904GMMA30MMA_64x64x32_F32E4M3E4M3_SS_TNILNSO_7ScaleInE1ELSQ_1EEEEEENS4_6LayoutISD_NS5_IJSC_NSA_ILi0EEESU_EEEEENS5_IJNS4_10UnderscoreESX_SX_EEEEENS4_13SM90_TMA_LOADENS4_14ComposedLayoutINS4_7SwizzleILi2ELi4ELi3EEENS4_18smem_ptr_flag_bitsILi8EEENST_INS5_IJNSA_ILi8EEESH_EEENS5_IJSH_SC_EEEEEEEvNS4_8identityENS4_23SM90_TMA_LOAD_MULTICASTES1A_vS1B_EENS_8epilogue10collective18CollectiveEpilogueINS1E_22Sm90TmaWarpSpecializedILi2ELi2ELi16ELb0ELb0EEEJSI_NS5_IJSG_NSA_ILi32EEEEEESJ_SK_SJ_SK_NS1E_6fusion15FusionCallbacksIS1I_NS1L_13LinCombEltActINS1E_6thread4GELUESJ_fSJ_fLNS_15FloatRoundStyleE2EEESI_S1K_JEEES10_NS11_INS12_ILi1ELi4ELi3EEES15_NST_INS5_IJS16_S1J_EEENS5_IJS1J_SC_EEEEEEENS4_39AutoVectorizingCopyWithAssumedAlignmentILi128EEENS4_14SM90_TMA_STOREES1X_S1Z_NS4_9Copy_AtomIJNS4_17SM90_U32x4_STSM_NENS_6half_tEEEEvEEEvvEEEEvNT_6ParamsE)
        .other          _ZN7cutlass13device_kernelINS_4gemm6kernel13GemmUniversalIN4cute5tupleIJiiiiEEENS1_10collective13CollectiveMmaINS1_37MainloopSm90TmaGmmaWarpSpecializedFP8ILi17ENS5_IJNS4_1CILi2EEENSA_ILi1EEESC_EEENS1_35KernelTmaWarpSpecializedCooperativeEEENS5_IJNSA_ILi128EEENSA_ILi64EEESH_EEENS_12float_e4m3_tENS5_IJlSC_lEEESJ_SK_NS4_8TiledMMAINS4_8MMA_AtomIJNS4_4SM904GMMA30MMA_64x64x32_F32E4M3E4M3_SS_TNILNSO_7ScaleInE1ELSQ_1EEEEEENS4_6LayoutISD_NS5_IJSC_NSA_ILi0EEESU_EEEEENS5_IJNS4_10UnderscoreESX_SX_EEEEENS4_13SM90_TMA_LOADENS4_14ComposedLayoutINS4_7SwizzleILi2ELi4ELi3EEENS4_18smem_ptr_flag_bitsILi8EEENST_INS5_IJNSA_ILi8EEESH_EEENS5_IJSH_SC_EEEEEEEvNS4_8identityENS4_23SM90_TMA_LOAD_MULTICASTES1A_vS1B_EENS_8epilogue10collective18CollectiveEpilogueINS1E_22Sm90TmaWarpSpecializedILi2ELi2ELi16ELb0ELb0EEEJSI_NS5_IJSG_NSA_ILi32EEEEEESJ_SK_SJ_SK_NS1E_6fusion15FusionCallbacksIS1I_NS1L_13LinCombEltActINS1E_6thread4GELUESJ_fSJ_fLNS_15FloatRoundStyleE2EEESI_S1K_JEEES10_NS11_INS12_ILi1ELi4ELi3EEES15_NST_INS5_IJS16_S1J_EEENS5_IJS1J_SC_EEEEEEENS4_39AutoVectorizingCopyWithAssumedAlignmentILi128EEENS4_14SM90_TMA_STOREES1X_S1Z_NS4_9Copy_AtomIJNS4_17SM90_U32x4_STSM_NENS_6half_tEEEEvEEEvvEEEEvNT_6ParamsE,@"STO_CUDA_ENTRY STV_DEFAULT"
_ZN7cutlass13device_kernelINS_4gemm6kernel13GemmUniversalIN4cute5tupleIJiiiiEEENS1_10collective13CollectiveMmaINS1_37MainloopSm90TmaGmmaWarpSpecializedFP8ILi17ENS5_IJNS4_1CILi2EEENSA_ILi1EEESC_EEENS1_35KernelTmaWarpSpecializedCooperativeEEENS5_IJNSA_ILi128EEENSA_ILi64EEESH_EEENS_12float_e4m3_tENS5_IJlSC_lEEESJ_SK_NS4_8TiledMMAINS4_8MMA_AtomIJNS4_4SM904GMMA30MMA_64x64x32_F32E4M3E4M3_SS_TNILNSO_7ScaleInE1ELSQ_1EEEEEENS4_6LayoutISD_NS5_IJSC_NSA_ILi0EEESU_EEEEENS5_IJNS4_10UnderscoreESX_SX_EEEEENS4_13SM90_TMA_LOADENS4_14ComposedLayoutINS4_7SwizzleILi2ELi4ELi3EEENS4_18smem_ptr_flag_bitsILi8EEENST_INS5_IJNSA_ILi8EEESH_EEENS5_IJSH_SC_EEEEEEEvNS4_8identityENS4_23SM90_TMA_LOAD_MULTICASTES1A_vS1B_EENS_8epilogue10collective18CollectiveEpilogueINS1E_22Sm90TmaWarpSpecializedILi2ELi2ELi16ELb0ELb0EEEJSI_NS5_IJSG_NSA_ILi32EEEEEESJ_SK_SJ_SK_NS1E_6fusion15FusionCallbacksIS1I_NS1L_13LinCombEltActINS1E_6thread4GELUESJ_fSJ_fLNS_15FloatRoundStyleE2EEESI_S1K_JEEES10_NS11_INS12_ILi1ELi4ELi3EEES15_NST_INS5_IJS16_S1J_EEENS5_IJS1J_SC_EEEEEEENS4_39AutoVectorizingCopyWithAssumedAlignmentILi128EEENS4_14SM90_TMA_STOREES1X_S1Z_NS4_9Copy_AtomIJNS4_17SM90_U32x4_STSM_NENS_6half_tEEEEvEEEvvEEEEvNT_6ParamsE:
[----:B------:R-:W1:Y:S01]  /*0000*/  LDC R1, c[0x0][0x28] ;  /* 0x00000a00ff017b82 */ /* 0x000e620000000800 */
[----:B------:R-:W2:Y:S07]  /*0010*/  S2R R18, SR_TID.X ;  /* 0x0000000000127919 */ /* 0x000eae0000002100 */
[----:B------:R-:W3:Y:S01]  /*0020*/  LDC.64 R8, c[0x0][0x588] ;  /* 0x00016200ff087b82 */ /* 0x000ee20000000a00 */
[----:B------:R-:W-:Y:S01]  /*0030*/  ELECT P0, URZ, PT ;  /* 0x00000000003f782f */ /* 0x000fe20003800000 */
[----:B------:R-:W-:Y:S01]  /*0040*/  BSSY B0, `(.L_x_0) ;  /* 0x0000016000007945 */ /* 0x000fe20003800000 */
[----:B--2---:R-:W-:-:S02]  /*0050*/  SHF.R.U32.HI R0, RZ, 0x5, R18 ;  /* 0x00000005ff007819 */ /* 0x004fc40000011612 */
[----:B------:R-:W-:-:S03]  /*0060*/  SHF.R.U32.HI R4, RZ, 0x7, R18 ;  /* 0x00000007ff047819 */ /* 0x000fc60000011612 */
[----:B------:R-:W2:Y:S04]  /*0070*/  SHFL.IDX PT, R3, R0, RZ, 0x1f ;  /* 0x00001fff00037589 */ /* 0x000ea800000e0000 */
[----:B------:R4:W1:Y:S01]  /*0080*/  SHFL.IDX PT, R6, R4, RZ, 0x1f ;  /* 0x00001fff04067589 */ /* 0x00086200000e0000 */
[----:B--2---:R-:W-:Y:S02]  /*0090*/  ISETP.NE.OR P0, PT, R3, RZ, !P0 ;  /* 0x000000ff0300720c */ /* 0x004fe40004705670 */
[----:B------:R-:W-:-:S11]  /*00a0*/  SHF.R.S32.HI R2, RZ, 0x1f, R3 ;  /* 0x0000001fff027819 */ /* 0x000fd60000011403 */
[----:B-1-34-:R-:W-:Y:S05]  /*00b0*/  @P0 BRA `(.L_x_1) ;  /* 0x0000000000380947 */ /* 0x01afea0003800000 */
[----:B------:R-:W-:Y:S02]  /*00c0*/  ULDC.64 UR4, c[0x0][0x198] ;  /* 0x0000660000047ab9 */ /* 0x000fe40000000a00 */
[----:B------:R-:W-:Y:S02]  /*00d0*/  UIADD3 UR6, UP0, UR4, 0xf0, URZ ;  /* 0x000000f004067890 */ /* 0x000fe4000ff1e03f */
[----:B------:R-:W-:Y:S02]  /*00e0*/  UIADD3 UR8, UP1, UR4, 0x1f0, URZ ;  /* 0x000001f004087890 */ /* 0x000fe4000ff3e03f */
[----:B------:R-:W-:Y:S02]  /*00f0*/  UIADD3 UR10, UP2, UR4, 0x3f0, URZ ;  /* 0x000003f0040a7890 */ /* 0x000fe4000ff5e03f */
[----:B------:R-:W-:Y:S02]  /*0100*/  UIADD3 UR4, UP3, UR4, 0x4f0, URZ ;  /* 0x000004f004047890 */ /* 0x000fe4000ff7e03f */
[----:B------:R-:W-:-:S02]  /*0110*/  UIADD3.X UR7, URZ, UR5, URZ, UP0, !UPT ;  /* 0x000000053f077290 */ /* 0x000fc400087fe43f */
[----:B------:R-:W-:Y:S02]  /*0120*/  UIADD3.X UR9, URZ, UR5, URZ, UP1, !UPT ;  /* 0x000000053f097290 */ /* 0x000fe40008ffe43f */
[----:B------:R-:W-:Y:S02]  /*0130*/  UIADD3.X UR11, URZ, UR5, URZ, UP2, !UPT ;  /* 0x000000053f0b7290 */ /* 0x000fe400097fe43f */
[----:B------:R-:W-:-:S03]  /*0140*/  UIADD3.X UR5, URZ, UR5, URZ, UP3, !UPT ;  /* 0x000000053f057290 */ /* 0x000fc60009ffe43f */
[----:B------:R1:W-:Y:S02]  /*0150*/  UTMACCTL.PF [UR6] ;  /* 0x00000000060079b9 */ /* 0x0003e40008040000 */
[----:B------:R1:W-:Y:S02]  /*0160*/  UTMACCTL.PF [UR8] ;  /* 0x00000000080079b9 */ /* 0x0003e40008040000 */
[----:B------:R1:W-:Y:S02]  /*0170*/  UTMACCTL.PF [UR10] ;  /* 0x000000000a0079b9 */ /* 0x0003e40008040000 */
[----:B------:R1:W-:Y:S02]  /*0180*/  UTMACCTL.PF [UR4] ;  /* 0x00000000040079b9 */ /* 0x0003e40008040000 */
[----:B-1----:R-:W-:Y:S01]  /*0190*/  NOP ;  /* 0x0000000000007918 */ /* 0x002fe20000000000 */
.L_x_1:
[----:B------:R-:W-:Y:S05]  /*01a0*/  BSYNC B0 ;  /* 0x0000000000007941 */ /* 0x000fea0003800000 */
.L_x_0:
[----:B------:R-:W-:Y:S01]  /*01b0*/  ULDC.64 UR4, c[0x0][0x590] ;  /* 0x0001640000047ab9 */ /* 0x000fe20000000a00 */
[----:B------:R-:W-:Y:S01]  /*01c0*/  LEA.HI R2, R2, R3, RZ, 0x2 ;  /* 0x0000000302027211 */ /* 0x000fe200078f10ff */
[----:B------:R-:W-:Y:S01]  /*01d0*/  ULDC.64 UR38, c[0x0][0x208] ;  /* 0x0000820000267ab9 */ /* 0x000fe20000000a00 */
[----:B------:R-:W-:Y:S01]  /*01e0*/  ISETP.NE.U32.AND P2, PT, RZ, UR4, PT ;  /* 0x00000004ff007c0c */ /* 0x000fe2000bf45070 */
[----:B------:R-:W-:Y:S01]  /*01f0*/  IMAD.MOV.U32 R4, RZ, RZ, R8 ;  /* 0x000000ffff047224 */ /* 0x000fe200078e0008 */
[----:B------:R-:W-:Y:S01]  /*0200*/  LOP3.LUT R2, R2, 0xfffffffc, RZ, 0xc0, !PT ;  /* 0xfffffffc02027812 */ /* 0x000fe200078ec0ff */
[----:B------:R-:W-:Y:S01]  /*0210*/  IMAD.MOV.U32 R5, RZ, RZ, R9 ;  /* 0x000000ffff057224 */ /* 0x000fe200078e0009 */
[----:B------:R-:W-:-:S03]  /*0220*/  ISETP.NE.AND.EX P3, PT, RZ, UR5, PT, P2 ;  /* 0x00000005ff007c0c */ /* 0x000fc6000bf65320 */
[--C-:B------:R-:W-:Y:S01]  /*0230*/  IMAD.IADD R3, R3, 0x1, -R2.reuse ;  /* 0x0000000103037824 */ /* 0x100fe200078e0a02 */
[----:B------:R-:W-:-:S09]  /*0240*/  PRMT R2, RZ, 0x7610, R2 ;  /* 0x00007610ff027816 */ /* 0x000fd20000000002 */
[----:B------:R-:W-:Y:S05]  /*0250*/  @P3 BRA `(.L_x_2) ;  /* 0x0000000000303947 */ /* 0x000fea0003800000 */
[----:B------:R-:W-:Y:S02]  /*0260*/  ULDC.64 UR6, c[0x0][0x588] ;  /* 0x0001620000067ab9 */ /* 0x000fe40000000a00 */
[----:B------:R-:W-:-:S04]  /*0270*/  ISETP.NE.U32.AND P0, PT, RZ, UR6, PT ;  /* 0x00000006ff007c0c */ /* 0x000fc8000bf05070 */
[----:B------:R-:W-:-:S13]  /*0280*/  ISETP.NE.AND.EX P0, PT, RZ, UR7, PT, P0 ;  /* 0x00000007ff007c0c */ /* 0x000fda000bf05300 */
[----:B------:R-:W-:Y:S05]  /*0290*/  @!P0 BRA `(.L_x_3) ;  /* 0x0000000000108947 */ /* 0x000fea0003800000 */
[----:B------:R-:W2:Y:S02]  /*02a0*/  LDG.E R2, desc[UR38][R4.64] ;  /* 0x0000002604027981 */ /* 0x000ea4000c1e1900 */
[----:B--2---:R-:W-:Y:S01]  /*02b0*/  FSETP.NEU.AND P1, PT, R2, RZ, PT ;  /* 0x000000ff0200720b */ /* 0x004fe20003f2d000 */
[----:B------:R-:W-:Y:S01]  /*02c0*/  IMAD.MOV.U32 R2, RZ, RZ, 0x1 ;  /* 0x00000001ff027424 */ /* 0x000fe200078e00ff */
[----:B------:R-:W-:Y:S11]  /*02d0*/  BRA `(.L_x_2) ;  /* 0x0000000000107947 */ /* 0x000ff60003800000 */
.L_x_3:
[----:B------:R-:W-:Y:S01]  /*02e0*/  ULDC UR6, c[0x0][0x580] ;  /* 0x0001600000067ab9 */ /* 0x000fe20000000800 */
[----:B------:R-:W-:Y:S01]  /*02f0*/  IMAD.MOV.U32 R2, RZ, RZ, 0x1 ;  /* 0x00000001ff027424 */ /* 0x000fe200078e00ff */
[----:B------:R-:W-:Y:S02]  /*0300*/  FSETP.NEU.AND P1, PT, RZ, UR6, PT ;  /* 0x00000006ff007c0b */ /* 0x000fe4000bf2d000 */
[----:B------:R-:W-:-:S11]  /*0310*/  CS2R R4, SRZ ;  /* 0x0000000000047805 */ /* 0x000fd6000001ff00 */
.L_x_2:
[----:B------:R-:W-:Y:S02]  /*0320*/  ISETP.NE.U32.AND P4, PT, R4, RZ, PT ;  /* 0x000000ff0400720c */ /* 0x000fe40003f85070 */
[----:B------:R-:W-:Y:S02]  /*0330*/  ISETP.NE.AND.EX P5, PT, RZ, UR5, PT, P2 ;  /* 0x00000005ff007c0c */ /* 0x000fe4000bfa5320 */
[----:B------:R-:W-:Y:S02]  /*0340*/  ISETP.NE.AND.EX P2, PT, R5, RZ, PT, P4 ;  /* 0x000000ff0500720c */ /* 0x000fe40003f45340 */
[----:B------:R-:W-:-:S11]  /*0350*/  PLOP3.LUT P0, PT, PT, PT, PT, 0x8, 0x0 ;  /* 0x000000000000781c */ /* 0x000fd60003f0e170 */
[----:B------:R-:W-:Y:S05]  /*0360*/  @P2 BRA P5, `(.L_x_4) ;  /* 0x0000000000342947 */ /* 0x000fea0002800000 */
[----:B------:R-:W-:-:S04]  /*0370*/  ISETP.NE.U32.AND P0, PT, RZ, UR4, PT ;  /* 0x00000004ff007c0c */ /* 0x000fc8000bf05070 */
[----:B------:R-:W-:-:S13]  /*0380*/  ISETP.NE.AND.EX P0, PT, RZ, UR5, PT, P0 ;  /* 0x00000005ff007c0c */ /* 0x000fda000bf05300 */
[----:B------:R-:W-:Y:S05]  /*0390*/  @!P0 BRA `(.L_x_5) ;  /* 0x0000000000248947 */ /* 0x000fea0003800000 */
[----:B------:R-:W-:Y:S02]  /*03a0*/  PRMT R2, R2, 0x9910, RZ ;  /* 0x0000991002027816 */ /* 0x000fe400000000ff */
[----:B------:R-:W-:Y:S02]  /*03b0*/  ISETP.NE.U32.AND P0, PT, R4, RZ, PT ;  /* 0x000000ff0400720c */ /* 0x000fe40003f05070 */
[----:B------:R-:W-:Y:S02]  /*03c0*/  ISETP.NE.AND P2, PT, R2, RZ, PT ;  /* 0x000000ff0200720c */ /* 0x000fe40003f45270 */
[----:B------:R-:W-:Y:S02]  /*03d0*/  ISETP.NE.AND.EX P0, PT, R5, RZ, PT, P0 ;  /* 0x000000ff0500720c */ /* 0x000fe40003f05300 */
[----:B------:R-:W-:-:S09]  /*03e0*/  SEL R2, RZ, 0xffffffff, P1 ;  /* 0xffffffffff027807 */ /* 0x000fd20000800000 */
[----:B------:R-:W-:-:S04]  /*03f0*/  @!P2 SEL R2, RZ, 0xffffffff, P0 ;  /* 0xffffffffff02a807 */ /* 0x000fc80000000000 */
[----:B------:R-:W-:-:S04]  /*0400*/  LOP3.LUT R2, R2, 0x1, RZ, 0xc0, !PT ;  /* 0x0000000102027812 */ /* 0x000fc800078ec0ff */
[----:B------:R-:W-:Y:S01]  /*0410*/  ISETP.EQ.U32.AND P0, PT, R2, 0x1, PT ;  /* 0x000000010200780c */ /* 0x000fe20003f02070 */
[----:B------:R-:W-:-:S12]  /*0420*/  BRA `(.L_x_4) ;  /* 0x0000000000047947 */ /* 0x000fd80003800000 */
.L_x_5:
[----:B------:R-:W-:-:S13]  /*0430*/  PLOP3.LUT P0, PT, P1, PT, PT, 0x8, 0x0 ;  /* 0x000000000000781c */ /* 0x000fda0000f0e170 */
.L_x_4:
[----:B------:R-:W1:Y:S02]  /*0440*/  SHFL.IDX PT, R2, R0, RZ, 0x1f ;  /* 0x00001fff00027589 */ /* 0x000e6400000e0000 */
[----:B-1----:R-:W-:-:S13]  /*0450*/  ISETP.NE.AND P1, PT, R2, RZ, PT ;  /* 0x000000ff0200720c */ /* 0x002fda0003f25270 */
[----:B------:R-:W-:Y:S05]  /*0460*/  @P1 BRA `(.L_x_6) ;  /* 0x0000000000cc1947 */ /* 0x000fea0003800000 */
[----:B------:R-:W-:Y:S01]  /*0470*/  ELECT P1, URZ, PT ;  /* 0x00000000003f782f */ /* 0x000fe20003820000 */
[----:B------:R-:W-:-:S12]  /*0480*/  BSSY B0, `(.L_x_6) ;  /* 0x0000031000007945 */ /* 0x000fd80003800000 */
[----:B------:R-:W-:Y:S05]  /*0490*/  @!P1 BRA `(.L_x_7) ;  /* 0x0000000000bc9947 */ /* 0x000fea0003800000 */
[----:B------:R-:W1:Y:S01]  /*04a0*/  S2UR UR8, SR_CgaCtaId ;  /* 0x00000000000879c3 */ /* 0x000e620000008800 */
[----:B------:R-:W-:Y:S01]  /*04b0*/  UMOV UR4, 0x400 ;  /* 0x0000040000047882 */ /* 0x000fe20000000000 */
[----:B------:R-:W-:Y:S01]  /*04c0*/  UMOV UR5, 0x1 ;  /* 0x0000000100057882 */ /* 0x000fe20000000000 */
[----:B------:R-:W-:Y:S02]  /*04d0*/  UMOV UR6, 0x4 ;  /* 0x0000000400067882 */ /* 0x000fe40000000000 */
[----:B------:R-:W-:-:S04]  /*04e0*/  UIADD3 UR6, -UR6, 0x100000, URZ ;  /* 0x0010000006067890 */ /* 0x000fc8000fffe13f */
[----:B------:R-:W-:Y:S02]  /*04f0*/  USHF.L.U32 UR7, UR6, 0xb, URZ ;  /* 0x0000000b06077899 */ /* 0x000fe4000800063f */
[----:B------:R-:W-:Y:S02]  /*0500*/  USHF.L.U32 UR6, UR6, 0x1, URZ ;  /* 0x0000000106067899 */ /* 0x000fe4000800063f */
[----:B-1----:R-:W-:Y:S02]  /*0510*/  ULEA UR8, UR8, UR4, 0x18 ;  /* 0x0000000408087291 */ /* 0x002fe4000f8ec03f */
[----:B------:R-:W-:-:S04]  /*0520*/  UIADD3 UR4, -UR5, 0x100000, URZ ;  /* 0x0010000005047890 */ /* 0x000fc8000fffe13f */
[----:B------:R-:W-:Y:S02]  /*0530*/  USHF.L.U32 UR5, UR4, 0xb, URZ ;  /* 0x0000000b04057899 */ /* 0x000fe4000800063f */
[----:B------:R-:W-:Y:S01]  /*0540*/  USHF.L.U32 UR4, UR4, 0x1, URZ ;  /* 0x0000000104047899 */ /* 0x000fe2000800063f */
[----:B------:R-:W1:Y:S11]  /*0550*/  FENCE.VIEW.ASYNC.S ;  /* 0x00000000000073c6 */ /* 0x000e760000000000 */
[----:B-1----:R1:W2:Y:S01]  /*0560*/  SYNCS.EXCH.64 URZ, [UR8], UR4 ;  /* 0x00000004083f75b2 */ /* 0x0022a20008000100 */
[----:B------:R1:W3:Y:S01]  /*0570*/  SYNCS.EXCH.64 URZ, [UR8+0x88], UR6 ;  /* 0x00008806083f75b2 */ /* 0x0002e20008000100 */
[----:B------:R1:W4:Y:S01]  /*0580*/  SYNCS.EXCH.64 URZ, [UR8+0x8], UR4 ;  /* 0x00000804083f75b2 */ /* 0x0003220008000100 */
[----:B------:R1:W1:Y:S01]  /*0590*/  SYNCS.EXCH.64 URZ, [UR8+0x90], UR6 ;  /* 0x00009006083f75b2 */ /* 0x0002620008000100 */
        /* <DEDUP_REMOVED lines=30> */
[----:B--234-:R-:W-:Y:S01]  /*0780*/  NOP ;  /* 0x0000000000007918 */ /* 0x01cfe20000000000 */
.L_x_7:
[----:B-1----:R-:W-:Y:S05]  /*0790*/  BSYNC B0 ;  /* 0x0000000000007941 */ /* 0x002fea0003800000 */
.L_x_6:
[----:B------:R-:W1:Y:S01]  /*07a0*/  S2UR UR9, SR_CTAID.X ;  /* 0x00000000000979c3 */ /* 0x000e620000002500 */
[----:B------:R-:W2:Y:S01]  /*07b0*/  S2R R4, SR_CTAID.Y ;  /* 0x0000000000047919 */ /* 0x000ea20000002600 */
[----:B------:R-:W-:Y:S01]  /*07c0*/  ULDC UR4, c[0x0][0x150] ;  /* 0x0000540000047ab9 */ /* 0x000fe20000000800 */
[----:B------:R-:W-:Y:S01]  /*07d0*/  NOP ;  /* 0x0000000000007918 */ /* 0x000fe20000000000 */
[----:B------:R-:W3:Y:S04]  /*07e0*/  SHFL.IDX PT, R12, R0, RZ, 0x1f ;  /* 0x00001fff000c7589 */ /* 0x000ee800000e0000 */
[----:B------:R-:W4:Y:S01]  /*07f0*/  LDC R10, c[0x0][0x144] ;  /* 0x00005100ff0a7b82 */ /* 0x000f220000000800 */
[----:B-1----:R-:W-:-:S05]  /*0800*/  I2FP.F32.U32 R7, UR9 ;  /* 0x0000000900077c45 */ /* 0x002fca0008201000 */
[----:B------:R-:W-:Y:S01]  /*0810*/  FMUL R11, R7, UR4 ;  /* 0x00000004070b7c20 */ /* 0x000fe20008400000 */
[----:B---3--:R-:W-:Y:S01]  /*0820*/  ISETP.NE.AND P1, PT, R12, RZ, PT ;  /* 0x000000ff0c00720c */ /* 0x008fe20003f25270 */
[----:B------:R-:W-:Y:S01]  /*0830*/  ULDC UR4, c[0x0][0x154] ;  /* 0x0000550000047ab9 */ /* 0x000fe20000000800 */
[----:B------:R-:W-:Y:S02]  /*0840*/  SHF.R.S32.HI R7, RZ, 0x1f, R18 ;  /* 0x0000001fff077819 */ /* 0x000fe40000011412 */
[----:B--2---:R-:W-:Y:S01]  /*0850*/  I2FP.F32.U32 R12, R4 ;  /* 0x00000004000c7245 */ /* 0x004fe20000201000 */
[----:B------:R-:W1:Y:S01]  /*0860*/  F2I.U32.TRUNC.NTZ R11, R11 ;  /* 0x0000000b000b7305 */ /* 0x000e62000020f000 */
[----:B------:R-:W-:-:S03]  /*0870*/  LEA.HI R7, R7, R18, RZ, 0x7 ;  /* 0x0000001207077211 */ /* 0x000fc600078f38ff */
[----:B------:R-:W-:Y:S01]  /*0880*/  FMUL R14, R12, UR4 ;  /* 0x000000040c0e7c20 */ /* 0x000fe20008400000 */
[----:B------:R-:W-:Y:S01]  /*0890*/  LOP3.LUT R7, R7, 0xffffff80, RZ, 0xc0, !PT ;  /* 0xffffff8007077812 */ /* 0x000fe200078ec0ff */
[----:B-1----:R-:W-:-:S04]  /*08a0*/  IMAD.MOV R13, RZ, RZ, -R11 ;  /* 0x000000ffff0d7224 */ /* 0x002fc800078e0a0b */
[----:B----4-:R-:W-:Y:S01]  /*08b0*/  IMAD R10, R10, R13, UR9 ;  /* 0x000000090a0a7e24 */ /* 0x010fe2000f8e020d */
[----:B------:R-:W-:Y:S06]  /*08c0*/  @P1 BRA `(.L_x_8) ;  /* 0x0000000000481947 */ /* 0x000fec0003800000 */
[----:B------:R-:W1:Y:S01]  /*08d0*/  S2UR UR5, SR_CgaCtaId ;  /* 0x00000000000579c3 */ /* 0x000e620000008800 */
[----:B------:R-:W-:Y:S01]  /*08e0*/  UMOV UR4, 0x400 ;  /* 0x0000040000047882 */ /* 0x000fe20000000000 */
[----:B------:R-:W-:Y:S01]  /*08f0*/  UMOV UR6, 0x20 ;  /* 0x0000002000067882 */ /* 0x000fe20000000000 */
[----:B------:R-:W-:Y:S01]  /*0900*/  UMOV UR7, 0x100 ;  /* 0x0000010000077882 */ /* 0x000fe20000000000 */
[----:B------:R-:W-:Y:S01]  /*0910*/  ELECT P1, URZ, PT ;  /* 0x00000000003f782f */ /* 0x000fe20003820000 */
[----:B-1----:R-:W-:Y:S02]  /*0920*/  ULEA UR8, UR5, UR4, 0x18 ;  /* 0x0000000405087291 */ /* 0x002fe4000f8ec03f */
[----:B------:R-:W-:-:S04]  /*0930*/  UIADD3 UR4, -UR6, 0x100000, URZ ;  /* 0x0010000006047890 */ /* 0x000fc8000fffe13f */
[----:B------:R-:W-:Y:S02]  /*0940*/  USHF.L.U32 UR5, UR4, 0xb, URZ ;  /* 0x0000000b04057899 */ /* 0x000fe4000800063f */
[----:B------:R-:W-:Y:S02]  /*0950*/  USHF.L.U32 UR4, UR4, 0x1, URZ ;  /* 0x0000000104047899 */ /* 0x000fe4000800063f */
[----:B------:R-:W-:-:S04]  /*0960*/  UIADD3 UR6, -UR7, 0x100000, URZ ;  /* 0x0010000007067890 */ /* 0x000fc8000fffe13f */
[----:B------:R-:W-:Y:S02]  /*0970*/  USHF.L.U32 UR7, UR6, 0xb, URZ ;  /* 0x0000000b06077899 */ /* 0x000fe4000800063f */
[----:B------:R-:W-:Y:S01]  /*0980*/  USHF.L.U32 UR6, UR6, 0x1, URZ ;  /* 0x0000000106067899 */ /* 0x000fe2000800063f */
[----:B------:R-:W1:Y:S03]  /*0990*/  FENCE.VIEW.ASYNC.S ;  /* 0x00000000000073c6 */ /* 0x000e660000000000 */
[----:B-1----:R1:W2:Y:S08]  /*09a0*/  SYNCS.EXCH.64 URZ, [UR8+0x110], UR4 ;  /* 0x00011004083f75b2 */ /* 0x0022b00008000100 */
[----:B------:R1:W3:Y:S01]  /*09b0*/  SYNCS.EXCH.64 URZ, [UR8+0x120], UR6 ;  /* 0x00012006083f75b2 */ /* 0x0002e20008000100 */
[----:B------:R1:W4:Y:S01]  /*09c0*/  SYNCS.EXCH.64 URZ, [UR8+0x118], UR4 ;  /* 0x00011804083f75b2 */ /* 0x0003220008000100 */
[----:B------:R1:W1:Y:S01]  /*09d0*/  SYNCS.EXCH.64 URZ, [UR8+0x128], UR6 ;  /* 0x00012806083f75b2 */ /* 0x0002620008000100 */
[----:B------:R-:W-:Y:S01]  /*09e0*/  NOP ;  /* 0x0000000000007918 */ /* 0x000fe20000000000 */
.L_x_8:
[----:B------:R-:W-:Y:S01]  /*09f0*/  IMAD.IADD R7, R18, 0x1, -R7 ;  /* 0x0000000112077824 */ /* 0x000fe200078e0a07 */
[----:B------:R-:W5:Y:S01]  /*0a00*/  SHFL.IDX PT, R0, R0, RZ, 0x1f ;  /* 0x00001fff00007589 */ /* 0x000f6200000e0000 */
[----:B------:R-:W-:Y:S02]  /*0a10*/  SHF.R.S32.HI R13, RZ, 0x1f, R2 ;  /* 0x0000001fff0d7819 */ /* 0x000fe40000011402 */
[----:B------:R-:W-:Y:S01]  /*0a20*/  ELECT P1, URZ, PT ;  /* 0x00000000003f782f */ /* 0x000fe20003820000 */
[----:B------:R-:W2:Y:S01]  /*0a30*/  F2I.U32.TRUNC.NTZ R14, R14 ;  /* 0x0000000e000e7305 */ /* 0x000ea2000020f000 */
[----:B------:R-:W-:Y:S01]  /*0a40*/  SHF.R.S32.HI R12, RZ, 0x1f, R7 ;  /* 0x0000001fff0c7819 */ /* 0x000fe20000011407 */
[----:B-1----:R-:W-:Y:S01]  /*0a50*/  UMOV UR4, 0x20 ;  /* 0x0000002000047882 */ /* 0x002fe20000000000 */
[----:B------:R-:W-:Y:S01]  /*0a60*/  LEA.HI R13, R13, R2, RZ, 0x2 ;  /* 0x000000020d0d7211 */ /* 0x000fe200078f10ff */
[----:B------:R-:W-:Y:S01]  /*0a70*/  IMAD.MOV.U32 R23, RZ, RZ, 0x1 ;  /* 0x00000001ff177424 */ /* 0x000fe200078e00ff */
[----:B------:R-:W-:Y:S01]  /*0a80*/  LEA.HI R12, R12, R7, RZ, 0x3 ;  /* 0x000000070c0c7211 */ /* 0x000fe200078f18ff */
[----:B------:R-:W-:Y:S01]  /*0a90*/  NOP ;  /* 0x0000000000007918 */ /* 0x000fe20000000000 */
[----:B------:R-:W-:-:S02]  /*0aa0*/  LOP3.LUT R13, R13, 0x3ffffffc, RZ, 0xc0, !PT ;  /* 0x3ffffffc0d0d7812 */ /* 0x000fc400078ec0ff */
[--C-:B------:R-:W-:Y:S02]  /*0ab0*/  SHF.R.S32.HI R11, RZ, 0x3, R12.reuse ;  /* 0x00000003ff0b7819 */ /* 0x100fe4000001140c */
[----:B------:R-:W-:Y:S01]  /*0ac0*/  SHF.R.S32.HI R12, RZ, 0x1f, R12 ;  /* 0x0000001fff0c7819 */ /* 0x000fe2000001140c */
[----:B------:R-:W-:Y:S01]  /*0ad0*/  IMAD.IADD R13, R2, 0x1, -R13 ;  /* 0x00000001020d7824 */ /* 0x000fe200078e0a0d */
[C---:B------:R-:W-:Y:S01]  /*0ae0*/  ISETP.NE.AND P4, PT, R3.reuse, RZ, PT ;  /* 0x000000ff0300720c */ /* 0x040fe20003f85270 */
[----:B------:R-:W1:Y:S01]  /*0af0*/  LDC R2, c[0x0][0x140] ;  /* 0x00005000ff027b82 */ /* 0x000e620000000800 */
[----:B------:R-:W-:Y:S01]  /*0b00*/  LEA.HI R12, R12, R11, RZ, 0x2 ;  /* 0x0000000b0c0c7211 */ /* 0x000fe200078f10ff */
[----:B--2---:R-:W-:Y:S01]  /*0b10*/  IMAD.MOV R24, RZ, RZ, -R14 ;  /* 0x000000ffff187224 */ /* 0x004fe200078e0a0e */
[----:B------:R-:W-:Y:S02]  /*0b20*/  ISETP.EQ.OR P2, PT, R3, 0x3, !P4 ;  /* 0x000000030300780c */ /* 0x000fe40006742670 */
[----:B------:R-:W-:-:S02]  /*0b30*/  LOP3.LUT R12, R12, 0xfffffffc, RZ, 0xc0, !PT ;  /* 0xfffffffc0c0c7812 */ /* 0x000fc400078ec0ff */
[----:B-----5:R-:W-:Y:S02]  /*0b40*/  ISETP.NE.OR P1, PT, R0, RZ, !P1 ;  /* 0x000000ff0000720c */ /* 0x020fe40004f25670 */
[----:B------:R-:W-:Y:S01]  /*0b50*/  ISETP.EQ.AND P2, PT, R6, RZ, P2 ;  /* 0x000000ff0600720c */ /* 0x000fe20001742270 */
[----:B------:R-:W-:Y:S02]  /*0b60*/  IMAD.IADD R12, R11, 0x1, -R12 ;  /* 0x000000010b0c7824 */ /* 0x000fe400078e0a0c */
[----:B------:R-:W2:Y:S01]  /*0b70*/  LDC R11, c[0x0][0x148] ;  /* 0x00005200ff0b7b82 */ /* 0x000ea20000000800 */
[----:B------:R-:W-:Y:S01]  /*0b80*/  SEL R19, RZ, 0x1, !P2 ;  /* 0x00000001ff137807 */ /* 0x000fe20005000000 */
[----:B------:R-:W-:-:S05]  /*0b90*/  IMAD R12, R13, 0x4, R12 ;  /* 0x000000040d0c7824 */ /* 0x000fca00078e020c */
[----:B------:R-:W-:Y:S01]  /*0ba0*/  LEA.HI R0, R12, R12, RZ, 0x1 ;  /* 0x0000000c0c007211 */ /* 0x000fe200078f08ff */
[----:B------:R-:W-:Y:S01]  /*0bb0*/  VOTEU.ALL UP0, P1 ;  /* 0x00000000003f7886 */ /* 0x000fe20000800000 */
[----:B------:R-:W-:Y:S02]  /*0bc0*/  VOTEU.ALL UP1, P1 ;  /* 0x00000000003f7886 */ /* 0x000fe40000820000 */
[----:B------:R-:W-:Y:S02]  /*0bd0*/  LOP3.LUT R13, R0, 0xfffffffe, RZ, 0xc0, !PT ;  /* 0xfffffffe000d7812 */ /* 0x000fe400078ec0ff */
[----:B------:R-:W5:Y:S01]  /*0be0*/  @!UP0 S2UR UR7, SR_CgaCtaId ;  /* 0x00000000000789c3 */ /* 0x000f620000008800 */
[----:B------:R-:W-:Y:S01]  /*0bf0*/  @!UP0 UMOV UR6, 0x400 ;  /* 0x0000040000068882 */ /* 0x000fe20000000000 */
[----:B------:R-:W-:Y:S01]  /*0c00*/  IADD3 R13, R12, -R13, RZ ;  /* 0x8000000d0c0d7210 */ /* 0x000fe20007ffe0ff */
[----:B------:R-:W-:-:S04]  /*0c10*/  @!UP0 UIADD3 UR4, -UR4, 0x100000, URZ ;  /* 0x0010000004048890 */ /* 0x000fc8000fffe13f */
[----:B------:R-:W-:Y:S02]  /*0c20*/  @!UP0 USHF.L.U32 UR5, UR4, 0xb, URZ ;  /* 0x0000000b04058899 */ /* 0x000fe4000800063f */
[----:B------:R-:W-:Y:S01]  /*0c30*/  @!UP0 USHF.L.U32 UR4, UR4, 0x1, URZ ;  /* 0x0000000104048899 */ /* 0x000fe2000800063f */
[----:B-1----:R-:W-:Y:S02]  /*0c40*/  ISETP.EQ.U32.AND P2, PT, R2, 0x1, PT ;  /* 0x000000010200780c */ /* 0x002fe40003f42070 */
[----:B------:R-:W-:Y:S01]  /*0c50*/  ISETP.NE.AND P5, PT, R13, R10, PT ;  /* 0x0000000a0d00720c */ /* 0x000fe20003fa5270 */
[----:B------:R-:W-:-:S05]  /*0c60*/  IMAD.SHL.U32 R13, R12, 0x4, RZ ;  /* 0x000000040c0d7824 */ /* 0x000fca00078e00ff */
[----:B------:R-:W-:Y:S01]  /*0c70*/  LOP3.LUT R22, R12, 0xc, R13, 0x78, !PT ;  /* 0x0000000c0c167812 */ /* 0x000fe200078e780d */
[----:B--2---:R-:W-:Y:S02]  /*0c80*/  IMAD R13, R11, R24, R4 ;  /* 0x000000180b0d7224 */ /* 0x004fe400078e0204 */
[----:B------:R-:W-:-:S04]  /*0c90*/  VIADD R12, R6, 0xffffffff ;  /* 0xffffffff060c7836 */ /* 0x000fc80000000000 */
[----:B------:R-:W-:-:S04]  /*0ca0*/  @P5 LEA.HI R0, R22, R22, RZ, 0x1 ;  /* 0x0000001616005211 */ /* 0x000fc800078f08ff */
[----:B------:R-:W-:Y:S01]  /*0cb0*/  @P5 SHF.R.S32.HI R0, RZ, 0x1, R0 ;  /* 0x00000001ff005819 */ /* 0x000fe20000011400 */
[----:B-----5:R-:W-:Y:S01]  /*0cc0*/  @!UP0 ULEA UR6, UR7, UR6, 0x18 ;  /* 0x0000000607068291 */ /* 0x020fe2000f8ec03f */
[----:B------:R-:W-:Y:S02]  /*0cd0*/  VOTEU.ALL UP0, P1 ;  /* 0x00000000003f7886 */ /* 0x000fe40000800000 */
[----:B------:R-:W-:Y:S02]  /*0ce0*/  @P5 ISETP.NE.AND P6, PT, R0, R13, PT ;  /* 0x0000000d0000520c */ /* 0x000fe40003fc5270 */
[----:B------:R-:W-:Y:S02]  /*0cf0*/  LOP3.LUT P1, RZ, R7, 0x7, RZ, 0xc0, !PT ;  /* 0x0000000707ff7812 */ /* 0x000fe4000782c0ff */
[----:B------:R-:W-:Y:S02]  /*0d00*/  @P5 SEL R23, RZ, 0x1, P6 ;  /* 0x00000001ff175807 */ /* 0x000fe40003000000 */
[----:B------:R-:W-:-:S02]  /*0d10*/  ISETP.NE.AND P5, PT, R6, RZ, PT ;  /* 0x000000ff0600720c */ /* 0x000fc40003fa5270 */
[----:B------:R-:W-:Y:S01]  /*0d20*/  ISETP.LT.U32.AND P1, PT, R22, 0x2, !P1 ;  /* 0x000000021600780c */ /* 0x000fe20004f21070 */
[----:B------:R-:W1:Y:S02]  /*0d30*/  FENCE.VIEW.ASYNC.S ;  /* 0x00000000000073c6 */ /* 0x000e640000000000 */
[----:B-1----:R1:W2:Y:S01]  /*0d40*/  @!UP0 SYNCS.EXCH.64 URZ, [UR6+0x130], UR4 ;  /* 0x00013004063f85b2 */ /* 0x0022a20008000100 */
[----:B------:R-:W-:Y:S02]  /*0d50*/  ISETP.EQ.AND P6, PT, R3, 0x2, !P5 ;  /* 0x000000020300780c */ /* 0x000fe40006fc2270 */
[----:B------:R-:W-:Y:S02]  /*0d60*/  SEL R0, RZ, 0x1, !P1 ;  /* 0x00000001ff007807 */ /* 0x000fe40004800000 */
[----:B------:R-:W-:Y:S02]  /*0d70*/  ISETP.GE.U32.AND P1, PT, R12, 0x2, PT ;  /* 0x000000020c00780c */ /* 0x000fe40003f26070 */
[----:B------:R-:W-:-:S02]  /*0d80*/  SEL R2, RZ, 0x1, !P6 ;  /* 0x00000001ff027807 */ /* 0x000fc40007000000 */
[----:B------:R-:W-:Y:S02]  /*0d90*/  LOP3.LUT R23, R23, R0, RZ, 0xc0, !PT ;  /* 0x0000000017177212 */ /* 0x000fe400078ec0ff */
[----:B------:R-:W-:Y:S02]  /*0da0*/  SEL R0, R2, 0x2, P1 ;  /* 0x0000000202007807 */ /* 0x000fe40000800000 */
[----:B------:R-:W-:Y:S01]  /*0db0*/  SEL R19, R19, 0x2, P1 ;  /* 0x0000000213137807 */ /* 0x000fe20000800000 */
[----:B------:R1:W1:Y:S01]  /*0dc0*/  @!UP1 SYNCS.EXCH.64 URZ, [UR6+0x138], UR4 ;  /* 0x00013804063f95b2 */ /* 0x0002620008000100 */
[----:B------:R-:W-:Y:S01]  /*0dd0*/  NOP ;  /* 0x0000000000007918 */ /* 0x000fe20000000000 */
[----:B------:R-:W-:Y:S05]  /*0de0*/  @!P2 BRA `(.L_x_9) ;  /* 0x000000000008a947 */ /* 0x000fea0003800000 */
[----:B-1234-:R-:W-:Y:S01]  /*0df0*/  UCGABAR_ARV ;  /* 0x00000000000079c7 */ /* 0x01efe20008000000 */
[----:B------:R-:W-:Y:S05]  /*0e00*/  BRA `(.L_x_10) ;  /* 0x0000000000047947 */ /* 0x000fea0003800000 */
.L_x_9:
[----:B-1234-:R-:W-:Y:S01]  /*0e10*/  NOP ;  /* 0x0000000000007918 */ /* 0x01efe20000000000 */
.L_x_10:
[----:B------:R-:W1:Y:S01]  /*0e20*/  LDC R2, c[0x0][0x904] ;  /* 0x00024100ff027b82 */ /* 0x000e620000000800 */
[----:B------:R-:W-:Y:S02]  /*0e30*/  IMAD.U32 R6, RZ, RZ, UR9 ;  /* 0x00000009ff067e24 */ /* 0x000fe4000f8e00ff */
[----:B------:R-:W-:Y:S01]  /*0e40*/  IMAD.MOV.U32 R7, RZ, RZ, RZ ;  /* 0x000000ffff077224 */ /* 0x000fe200078e00ff */
[----:B-1----:R-:W-:-:S04]  /*0e50*/  ISETP.NE.AND P1, PT, R2, 0x1, PT ;  /* 0x000000010200780c */ /* 0x002fc80003f25270 */
[----:B------:R-:W-:-:S09]  /*0e60*/  P2R R5, PR, RZ, 0x2 ;  /* 0x00000002ff057803 */ /* 0x000fd20000000000 */
[----:B------:R-:W1:Y:S01]  /*0e70*/  @P1 LDC R17, c[0x0][0x10] ;  /* 0x00000400ff111b82 */ /* 0x000e620000000800 */
[----:B------:R-:W-:Y:S02]  /*0e80*/  @P1 IMAD.MOV.U32 R5, RZ, RZ, RZ ;  /* 0x000000ffff051224 */ /* 0x000fe400078e00ff */
[----:B------:R-:W-:-:S05]  /*0e90*/  @P1 IMAD.MOV.U32 R15, RZ, RZ, RZ ;  /* 0x000000ffff0f1224 */ /* 0x000fca00078e00ff */
[----:B------:R-:W2:Y:S01]  /*0ea0*/  @!P1 LDC R13, c[0x0][0xc] ;  /* 0x00000300ff0d9b82 */ /* 0x000ea20000000800 */
[----:B------:R-:W-:Y:S01]  /*0eb0*/  ULDC UR4, c[0x0][0xc] ;  /* 0x0000030000047ab9 */ /* 0x000fe20000000800 */
[----:B------:R-:W-:Y:S01]  /*0ec0*/  ULDC UR5, c[0x0][0x10] ;  /* 0x0000040000057ab9 */ /* 0x000fe20000000800 */
[----:B------:R-:W-:Y:S01]  /*0ed0*/  ULDC UR6, c[0x0][0x14] ;  /* 0x0000050000067ab9 */ /* 0x000fe20000000800 */
[----:B------:R-:W-:-:S04]  /*0ee0*/  UIMAD.WIDE.U32 UR4, UR4, UR5, URZ ;  /* 0x00000005040472a5 */ /* 0x000fc8000f8e003f */
[----:B------:R-:W-:Y:S02]  /*0ef0*/  UIMAD.WIDE.U32 UR36, UR4, UR6, URZ ;  /* 0x00000006042472a5 */ /* 0x000fe4000f8e003f */
[----:B------:R-:W-:-:S04]  /*0f00*/  UIMAD UR42, UR5, UR6, URZ ;  /* 0x00000006052a72a4 */ /* 0x000fc8000f8e023f */
[----:B------:R-:W-:Y:S01]  /*0f10*/  UIADD3 UR42, UR37, UR42, URZ ;  /* 0x0000002a252a7290 */ /* 0x000fe2000fffe03f */
[----:B-1----:R-:W-:-:S04]  /*0f20*/  @P1 IMAD.WIDE.U32 R16, R17, UR9, R4 ;  /* 0x0000000911101c25 */ /* 0x002fc8000f8e0004 */
[----:B------:R-:W-:Y:S02]  /*0f30*/  @P1 IMAD.IADD R17, R17, 0x1, R15 ;  /* 0x0000000111111824 */ /* 0x000fe400078e020f */
[----:B--2---:R-:W-:-:S04]  /*0f40*/  @!P1 IMAD.WIDE.U32 R6, R4, R13, R6 ;  /* 0x0000000d04069225 */ /* 0x004fc800078e0006 */
[----:B------:R-:W-:Y:S01]  /*0f50*/  @!P1 IMAD.MOV.U32 R16, RZ, RZ, R6 ;  /* 0x000000ffff109224 */ /* 0x000fe200078e0006 */
[----:B------:R-:W-:Y:S01]  /*0f60*/  @!P1 MOV R17, R7 ;  /* 0x0000000700119202 */ /* 0x000fe20000000f00 */
[----:B------:R-:W-:Y:S06]  /*0f70*/  @!P2 BRA `(.L_x_11) ;  /* 0x00000000000ca947 */ /* 0x000fec0003800000 */
[----:B------:R-:W-:Y:S01]  /*0f80*/  UCGABAR_WAIT ;  /* 0x0000000000007dc7 */ /* 0x000fe20008000000 */
[----:B------:R-:W-:Y:S01]  /*0f90*/  CCTL.IVALL ;  /* 0x00000000ff00798f */ /* 0x000fe20002000000 */
[----:B------:R-:W-:Y:S05]  /*0fa0*/  BRA `(.L_x_12) ;  /* 0x0000000000047947 */ /* 0x000fea0003800000 */
.L_x_11:
[----:B------:R-:W-:Y:S06]  /*0fb0*/  BAR.SYNC.DEFER_BLOCKING 0x0 ;  /* 0x0000000000007b1d */ /* 0x000fec0000010000 */
.L_x_12:
[----:B------:R-:W1:Y:S01]  /*0fc0*/  S2UR UR43, SR_CgaCtaId ;  /* 0x00000000002b79c3 */ /* 0x000e620000008800 */
[----:B------:R-:W-:Y:S05]  /*0fd0*/  @!P5 BRA `(.L_x_13) ;  /* 0x0000006c00c8d947 */ /* 0x000fea0003800000 */
[----:B------:R-:W-:-:S13]  /*0fe0*/  ISETP.GT.U32.AND P0, PT, R12, 0x1, PT ;  /* 0x000000010c00780c */ /* 0x000fda0003f04070 */
[----:B-1----:R-:W-:Y:S05]  /*0ff0*/  @P0 EXIT ;  /* 0x000000000000094d */ /* 0x002fea0003800000 */
[----:B------:R-:W-:Y:S01]  /*1000*/  ULDC.64 UR4, c[0x0][0x8f8] ;  /* 0x00023e0000047ab9 */ /* 0x000fe20000000a00 */
[----:B------:R-:W-:Y:S01]  /*1010*/  UMOV UR47, 0xffffffff ;  /* 0xffffffff002f7882 */ /* 0x000fe20000000000 */
[----:B------:R-:W-:Y:S01]  /*1020*/  ISETP.GE.U32.AND P0, PT, R16, UR4, PT ;  /* 0x0000000410007c0c */ /* 0x000fe2000bf06070 */
[----:B------:R-:W-:Y:S01]  /*1030*/  IMAD.MOV.U32 R3, RZ, RZ, -0x1 ;  /* 0xffffffffff037424 */ /* 0x000fe200078e00ff */
[----:B------:R-:W-:Y:S01]  /*1040*/  PRMT R56, RZ, 0x7610, R56 ;  /* 0x00007610ff387816 */ /* 0x000fe20000000038 */
[----:B------:R-:W-:Y:S01]  /*1050*/  IMAD.MOV.U32 R8, RZ, RZ, -0x1 ;  /* 0xffffffffff087424 */ /* 0x000fe200078e00ff */
[----:B------:R-:W-:Y:S02]  /*1060*/  ISETP.GE.U32.AND.EX P0, PT, R17, UR5, PT, P0 ;  /* 0x0000000511007c0c */ /* 0x000fe4000bf06100 */
[----:B------:R-:W-:-:S11]  /*1070*/  PRMT R6, RZ, 0x7610, R6 ;  /* 0x00007610ff067816 */ /* 0x000fd60000000006 */
[----:B------:R-:W-:Y:S05]  /*1080*/  @P0 BRA `(.L_x_14) ;  /* 0x0000000400280947 */ /* 0x000fea0003800000 */
[----:B------:R-:W1:Y:S01]  /*1090*/  LDC.64 R20, c[0x0][0x8d0] ;  /* 0x00023400ff147b82 */ /* 0x000e620000000a00 */
[----:B------:R-:W-:Y:S02]  /*10a0*/  IMAD.MOV.U32 R6, RZ, RZ, R16 ;  /* 0x000000ffff067224 */ /* 0x000fe400078e0010 */
[----:B------:R-:W-:-:S05]  /*10b0*/  IMAD.MOV.U32 R7, RZ, RZ, R17 ;  /* 0x000000ffff077224 */ /* 0x000fca00078e0011 */
[----:B------:R-:W2:Y:S08]  /*10c0*/  LDC R14, c[0x0][0x8d8] ;  /* 0x00023600ff0e7b82 */ /* 0x000eb00000000800 */
[----:B------:R-:W3:Y:S01]  /*10d0*/  LDC.64 R26, c[0x0][0x8c8] ;  /* 0x00023200ff1a7b82 */ /* 0x000ee20000000a00 */
[----:B-1----:R-:W-:-:S04]  /*10e0*/  ISETP.NE.U32.AND P0, PT, R20, RZ, PT ;  /* 0x000000ff1400720c */ /* 0x002fc80003f05070 */
[----:B------:R-:W-:-:S13]  /*10f0*/  ISETP.NE.AND.EX P0, PT, R21, RZ, PT, P0 ;  /* 0x000000ff1500720c */ /* 0x000fda0003f05300 */
[----:B--23--:R-:W-:Y:S05]  /*1100*/  @!P0 BRA `(.L_x_15) ;  /* 0x0000000000288947 */ /* 0x00cfea0003800000 */
[----:B------:R-:W1:Y:S02]  /*1110*/  LDC R3, c[0x0][0x8dc] ;  /* 0x00023700ff037b82 */ /* 0x000e640000000800 */
[----:B-1----:R-:W-:-:S05]  /*1120*/  IADD3 R3, P0, R16, R3, RZ ;  /* 0x0000000310037210 */ /* 0x002fca0007f1e0ff */
[----:B------:R-:W-:-:S04]  /*1130*/  IMAD.X R15, RZ, RZ, R17, P0 ;  /* 0x000000ffff0f7224 */ /* 0x000fc800000e0611 */
[----:B------:R-:W-:-:S04]  /*1140*/  IMAD.WIDE.U32 R6, R15, R20, RZ ;  /* 0x000000140f067225 */ /* 0x000fc800078e00ff */
[----:B------:R-:W-:-:S04]  /*1150*/  IMAD.WIDE.U32 R8, P0, R3, R21, R6 ;  /* 0x0000001503087225 */ /* 0x000fc80007800006 */
[----:B------:R-:W-:-:S04]  /*1160*/  IMAD.WIDE.U32 R6, R3, R20, RZ ;  /* 0x0000001403067225 */ /* 0x000fc800078e00ff */
[----:B------:R-:W-:Y:S01]  /*1170*/  IMAD.X R13, RZ, RZ, RZ, P0 ;  /* 0x000000ffff0d7224 */ /* 0x000fe200000e06ff */
[----:B------:R-:W-:Y:S01]  /*1180*/  IADD3 RZ, P0, R7, R8, RZ ;  /* 0x0000000807ff7210 */ /* 0x000fe20007f1e0ff */
[----:B------:R-:W-:-:S04]  /*1190*/  IMAD.MOV.U32 R12, RZ, RZ, R9 ;  /* 0x000000ffff0c7224 */ /* 0x000fc800078e0009 */
[----:B------:R-:W-:-:S08]  /*11a0*/  IMAD.WIDE.U32.X R6, R15, R21, R12, P0 ;  /* 0x000000150f067225 */ /* 0x000fd000000e040c */
.L_x_15:
[----:B------:R-:W1:Y:S01]  /*11b0*/  LDC.64 R28, c[0x0][0x8e8] ;  /* 0x00023a00ff1c7b82 */ /* 0x000e620000000a00 */
[-CC-:B------:R-:W-:Y:S02]  /*11c0*/  SHF.R.U64 R30, R6, R14.reuse, R7.reuse ;  /* 0x0000000e061e7219 */ /* 0x180fe40000001207 */
[----:B------:R-:W-:Y:S02]  /*11d0*/  SHF.R.U32.HI R3, RZ, R14, R7 ;  /* 0x0000000eff037219 */ /* 0x000fe40000011607 */
[----:B------:R-:W-:Y:S02]  /*11e0*/  IADD3 R5, P0, RZ, -R30, RZ ;  /* 0x8000001eff057210 */ /* 0x000fe40007f1e0ff */
[----:B------:R-:W-:Y:S01]  /*11f0*/  MOV R31, 0x1 ;  /* 0x00000001001f7802 */ /* 0x000fe20000000f00 */
[----:B------:R-:W2:Y:S02]  /*1200*/  LDC R12, c[0x0][0x8c0] ;  /* 0x00023000ff0c7b82 */ /* 0x000ea40000000800 */
[----:B------:R-:W-:-:S02]  /*1210*/  IMAD.X R3, RZ, RZ, ~R3, P0 ;  /* 0x000000ffff037224 */ /* 0x000fc400000e0e03 */
[----:B------:R-:W-:-:S04]  /*1220*/  IMAD.WIDE.U32 R6, R5, R26, R16 ;  /* 0x0000001a05067225 */ /* 0x000fc800078e0010 */
[----:B------:R-:W3:Y:S01]  /*1230*/  LDC R9, c[0x0][0x8b0] ;  /* 0x00022c00ff097b82 */ /* 0x000ee20000000800 */
[----:B------:R-:W-:-:S04]  /*1240*/  IMAD R8, R3, R26, RZ ;  /* 0x0000001a03087224 */ /* 0x000fc800078e02ff */
[----:B------:R-:W-:Y:S02]  /*1250*/  IMAD R3, R5, R27, R8 ;  /* 0x0000001b05037224 */ /* 0x000fe400078e0208 */
[----:B------:R-:W-:Y:S01]  /*1260*/  IMAD R27, R11, R24, R4 ;  /* 0x000000180b1b7224 */ /* 0x000fe200078e0204 */
[----:B------:R-:W4:Y:S01]  /*1270*/  LDC R20, c[0x0][0x900] ;  /* 0x00024000ff147b82 */ /* 0x000f220000000800 */
[----:B------:R-:W-:Y:S01]  /*1280*/  IMAD.IADD R3, R7, 0x1, R3 ;  /* 0x0000000107037824 */ /* 0x000fe200078e0203 */
[----:B-1----:R-:W-:-:S04]  /*1290*/  ISETP.NE.U32.AND P0, PT, R28, RZ, PT ;  /* 0x000000ff1c00720c */ /* 0x002fc80003f05070 */
[----:B------:R-:W-:Y:S02]  /*12a0*/  ISETP.NE.AND.EX P0, PT, R29, RZ, PT, P0 ;  /* 0x000000ff1d00720c */ /* 0x000fe40003f05300 */
[----:B------:R-:W1:Y:S01]  /*12b0*/  LDC R14, c[0x0][0x8a8] ;  /* 0x00022a00ff0e7b82 */ /* 0x000e620000000800 */
[-CC-:B--2---:R-:W-:Y:S02]  /*12c0*/  SHF.R.U64 R15, R6, R12.reuse, R3.reuse ;  /* 0x0000000c060f7219 */ /* 0x184fe40000001203 */
[----:B------:R-:W-:Y:S01]  /*12d0*/  SHF.R.U32.HI R6, RZ, R12, R3 ;  /* 0x0000000cff067219 */ /* 0x000fe20000011603 */
[----:B------:R-:W-:-:S04]  /*12e0*/  IMAD.MOV.U32 R3, RZ, RZ, -0x1 ;  /* 0xffffffffff037424 */ /* 0x000fc800078e00ff */
[----:B------:R-:W2:Y:S01]  /*12f0*/  LDC R21, c[0x0][0x8f0] ;  /* 0x00023c00ff157b82 */ /* 0x000ea20000000800 */
[-CC-:B---3--:R-:W-:Y:S02]  /*1300*/  SHF.R.U64 R12, R15, R9.reuse, R6.reuse ;  /* 0x000000090f0c7219 */ /* 0x188fe40000001206 */
[----:B------:R-:W-:-:S05]  /*1310*/  SHF.R.U32.HI R5, RZ, R9, R6 ;  /* 0x00000009ff057219 */ /* 0x000fca0000011606 */
[----:B------:R-:W3:Y:S01]  /*1320*/  LDC R26, c[0x0][0x8e0] ;  /* 0x00023800ff1a7b82 */ /* 0x000ee20000000800 */
[-CC-:B----4-:R-:W-:Y:S02]  /*1330*/  SHF.R.U64 R24, R12, R20.reuse, R5.reuse ;  /* 0x000000140c187219 */ /* 0x190fe40000001205 */
[-C--:B------:R-:W-:Y:S02]  /*1340*/  SHF.L.U32 R3, R3, R20.reuse, RZ ;  /* 0x0000001403037219 */ /* 0x080fe400000006ff */
[----:B------:R-:W-:Y:S01]  /*1350*/  SHF.R.U32.HI R5, RZ, R20, R5 ;  /* 0x00000014ff057219 */ /* 0x000fe20000011605 */
[----:B------:R-:W-:Y:S01]  /*1360*/  IMAD.MOV.U32 R4, RZ, RZ, R24 ;  /* 0x000000ffff047224 */ /* 0x000fe200078e0018 */
[----:B------:R-:W-:Y:S01]  /*1370*/  LOP3.LUT R11, RZ, R3, RZ, 0x33, !PT ;  /* 0x00000003ff0b7212 */ /* 0x000fe200078e33ff */
[----:B------:R-:W4:Y:S01]  /*1380*/  LDC R25, c[0x0][0x8b8] ;  /* 0x00022e00ff197b82 */ /* 0x000f220000000800 */
[----:B------:R-:W-:Y:S05]  /*1390*/  @!P0 BRA `(.L_x_16) ;  /* 0x0000000000288947 */ /* 0x000fea0003800000 */
[----:B------:R-:W5:Y:S02]  /*13a0*/  LDC R3, c[0x0][0x8f4] ;  /* 0x00023d00ff037b82 */ /* 0x000f640000000800 */
[----:B-----5:R-:W-:-:S05]  /*13b0*/  IADD3 R3, P0, R24, R3, RZ ;  /* 0x0000000318037210 */ /* 0x020fca0007f1e0ff */
        /* <DEDUP_REMOVED lines=8> */
.L_x_16:
[----:B--2---:R-:W-:Y:S01]  /*1440*/  SHF.R.U64 R5, R4, R21, R5 ;  /* 0x0000001504057219 */ /* 0x004fe20000001205 */
[----:B-1----:R-:W-:Y:S01]  /*1450*/  VIADD R6, R14, 0xffffffff ;  /* 0xffffffff0e067836 */ /* 0x002fe20000000000 */
[----:B------:R-:W-:Y:S02]  /*1460*/  SHF.L.U32 R3, R31, R20, RZ ;  /* 0x000000141f037219 */ /* 0x000fe400000006ff */
[----:B------:R-:W-:Y:S01]  /*1470*/  LOP3.LUT R4, R12, R11, RZ, 0xc0, !PT ;  /* 0x0000000b0c047212 */ /* 0x000fe200078ec0ff */
[----:B------:R-:W-:Y:S01]  /*1480*/  IMAD.MOV R7, RZ, RZ, -R5 ;  /* 0x000000ffff077224 */ /* 0x000fe200078e0a05 */
[----:B------:R-:W-:Y:S02]  /*1490*/  SEL R10, R10, R27, !P1 ;  /* 0x0000001b0a0a7207 */ /* 0x000fe40004800000 */
[----:B------:R-:W-:Y:S01]  /*14a0*/  LOP3.LUT R6, R15, R6, RZ, 0xc0, !PT ;  /* 0x000000060f067212 */ /* 0x000fe200078ec0ff */
[----:B------:R-:W-:Y:S01]  /*14b0*/  IMAD R5, R3, R5, R4 ;  /* 0x0000000503057224 */ /* 0x000fe200078e0204 */
[----:B------:R-:W-:Y:S01]  /*14c0*/  R2UR UR47, R30 ;  /* 0x000000001e2f72ca */ /* 0x000fe200000e0000 */
[----:B---3--:R-:W-:-:S02]  /*14d0*/  IMAD R3, R7, R26, R24 ;  /* 0x0000001a07037224 */ /* 0x008fc400078e0218 */
[----:B----4-:R-:W-:Y:S02]  /*14e0*/  IMAD R10, R5, R25, R10 ;  /* 0x00000019050a7224 */ /* 0x010fe400078e020a */
[----:B------:R-:W-:Y:S02]  /*14f0*/  IMAD R3, R3, R14, R6 ;  /* 0x0000000e03037224 */ /* 0x000fe400078e0206 */
[----:B------:R-:W-:-:S03]  /*1500*/  IMAD.MOV.U32 R6, RZ, RZ, 0x1 ;  /* 0x00000001ff067424 */ /* 0x000fc600078e00ff */
[----:B------:R-:W-:Y:S02]  /*1510*/  SEL R8, R3, R10, !P1 ;  /* 0x0000000a03087207 */ /* 0x000fe40004800000 */
[----:B------:R-:W-:-:S07]  /*1520*/  SEL R3, R10, R3, !P1 ;  /* 0x000000030a037207 */ /* 0x000fce0004800000 */
.L_x_14:
[----:B------:R-:W-:-:S08]  /*1530*/  NOP ;  /* 0x0000000000007918 */ /* 0x000fd00000000000 */
[----:B------:R-:W1:Y:S02]  /*1540*/  USETMAXREG.TRY_ALLOC.CTAPOOL UP0, 0xe8 ;  /* 0x000000e8000079c8 */ /* 0x000e640008000600 */
[----:B-1----:R-:W-:-:S13]  /*1550*/  PLOP3.LUT P0, PT, PT, PT, UP0, 0x80, 0x0 ;  /* 0x000000000000781c */ /* 0x002fda0003f0f008 */
[----:B------:R-:W-:Y:S05]  /*1560*/  @!P0 BRA `(.L_x_14) ;  /* 0xfffffffc00f08947 */ /* 0x000fea000383ffff */
[----:B------:R-:W-:Y:S02]  /*1570*/  ULDC.64 UR4, c[0x0][0x590] ;  /* 0x0001640000047ab9 */ /* 0x000fe40000000a00 */
[----:B------:R-:W-:-:S04]  /*1580*/  ISETP.NE.U32.AND P0, PT, RZ, UR4, PT ;  /* 0x00000004ff007c0c */ /* 0x000fc8000bf05070 */
[----:B------:R-:W-:-:S13]  /*1590*/  ISETP.NE.AND.EX P0, PT, RZ, UR5, PT, P0 ;  /* 0x00000005ff007c0c */ /* 0x000fda000bf05300 */
[----:B------:R-:W-:Y:S05]  /*15a0*/  @P0 BRA `(.L_x_17) ;  /* 0x00000000002c0947 */ /* 0x000fea0003800000 */
[----:B------:R-:W-:Y:S02]  /*15b0*/  ULDC.64 UR4, c[0x0][0x588] ;  /* 0x0001620000047ab9 */ /* 0x000fe40000000a00 */
[----:B------:R-:W-:-:S04]  /*15c0*/  ISETP.NE.U32.AND P0, PT, RZ, UR4, PT ;  /* 0x00000004ff007c0c */ /* 0x000fc8000bf05070 */
[----:B------:R-:W-:-:S13]  /*15d0*/  ISETP.NE.AND.EX P0, PT, RZ, UR5, PT, P0 ;  /* 0x00000005ff007c0c */ /* 0x000fda000bf05300 */
[----:B------:R-:W-:Y:S05]  /*15e0*/  @!P0 BRA `(.L_x_18) ;  /* 0x0000000000108947 */ /* 0x000fea0003800000 */
[----:B------:R-:W1:Y:S02]  /*15f0*/  LDC.64 R4, c[0x0][0x588] ;  /* 0x00016200ff047b82 */ /* 0x000e640000000a00 */
[----:B-1----:R1:W5:Y:S01]  /*1600*/  LDG.E R57, desc[UR38][R4.64] ;  /* 0x0000002604397981 */ /* 0x002362000c1e1900 */
[----:B------:R-:W-:Y:S01]  /*1610*/  IMAD.MOV.U32 R56, RZ, RZ, 0x1 ;  /* 0x00000001ff387424 */ /* 0x000fe200078e00ff */
[----:B------:R-:W-:Y:S06]  /*1620*/  BRA `(.L_x_17) ;  /* 0x00000000000c7947 */ /* 0x000fec0003800000 */
.L_x_18:
[----:B------:R-:W-:Y:S01]  /*1630*/  ULDC UR4, c[0x0][0x580] ;  /* 0x0001600000047ab9 */ /* 0x000fe20000000800 */
[----:B------:R-:W-:Y:S02]  /*1640*/  IMAD.MOV.U32 R56, RZ, RZ, 0x1 ;  /* 0x00000001ff387424 */ /* 0x000fe400078e00ff */
[----:B------:R-:W-:-:S07]  /*1650*/  IMAD.U32 R57, RZ, RZ, UR4 ;  /* 0x00000004ff397e24 */ /* 0x000fce000f8e00ff */
.L_x_17:
        /* <DEDUP_REMOVED lines=8> */
[----:B------:R-:W2:Y:S02]  /*16e0*/  LDC.64 R58, c[0x0][0x5a8] ;  /* 0x00016a00ff3a7b82 */ /* 0x000ea40000000a00 */
[----:B--2---:R2:W5:Y:S01]  /*16f0*/  LDG.E R58, desc[UR38][R58.64] ;  /* 0x000000263a3a7981 */ /* 0x004562000c1e1900 */
[----:B------:R-:W-:Y:S05]  /*1700*/  BRA `(.L_x_19) ;  /* 0x0000000000087947 */ /* 0x000fea0003800000 */
.L_x_20:
[----:B------:R-:W-:Y:S02]  /*1710*/  ULDC UR4, c[0x0][0x5a0] ;  /* 0x0001680000047ab9 */ /* 0x000fe40000000800 */
[----:B------:R-:W-:-:S07]  /*1720*/  MOV R58, UR4 ;  /* 0x00000004003a7c02 */ /* 0x000fce0008000f00 */
.L_x_19:
[----:B------:R-:W-:-:S13]  /*1730*/  LOP3.LUT P0, RZ, R6, 0xff, RZ, 0xc0, !PT ;  /* 0x000000ff06ff7812 */ /* 0x000fda000780c0ff */
[----:B------:R-:W-:Y:S05]  /*1740*/  @!P0 EXIT ;  /* 0x000000000000894d */ /* 0x000fea0003800000 */
[----:B------:R-:W3:Y:S01]  /*1750*/  S2UR UR6, SR_CgaCtaId ;  /* 0x00000000000679c3 */ /* 0x000ee20000008800 */
[C---:B-1----:R-:W-:Y:S01]  /*1760*/  IMAD.SHL.U32 R4, R18.reuse, 0x10, RZ ;  /* 0x0000001012047824 */ /* 0x042fe200078e00ff */
[----:B------:R-:W-:Y:S01]  /*1770*/  ULDC UR4, c[0x0][0x28c] ;  /* 0x0000a30000047ab9 */ /* 0x000fe20000000800 */
[C---:B------:R-:W-:Y:S01]  /*1780*/  IMAD.SHL.U32 R5, R18.reuse, 0x2, RZ ;  /* 0x0000000212057824 */ /* 0x040fe200078e00ff */
[----:B------:R-:W-:Y:S01]  /*1790*/  UIADD3 UR4, UR4, 0x3f, URZ ;  /* 0x0000003f04047890 */ /* 0x000fe2000fffe03f */
[----:B------:R-:W-:Y:S01]  /*17a0*/  IMAD.SHL.U32 R7, R18, 0x8, RZ ;  /* 0x0000000812077824 */ /* 0x000fe200078e00ff */
[----:B------:R-:W-:Y:S01]  /*17b0*/  LOP3.LUT R4, R4, 0xe00, RZ, 0xc0, !PT ;  /* 0x00000e0004047812 */ /* 0x000fe200078ec0ff */
[----:B------:R-:W-:Y:S01]  /*17c0*/  UMOV UR49, 0x400 ;  /* 0x0000040000317882 */ /* 0x000fe20000000000 */
[----:B------:R-:W-:Y:S01]  /*17d0*/  USHF.R.S32.HI UR5, URZ, 0x1f, UR4 ;  /* 0x0000001f3f057899 */ /* 0x000fe20008011404 */
[----:B------:R-:W-:Y:S01]  /*17e0*/  LOP3.LUT R60, R0, 0x1, RZ, 0xfc, !PT ;  /* 0x00000001003c7812 */ /* 0x000fe200078efcff */
[----:B------:R-:W-:Y:S01]  /*17f0*/  IMAD.MOV.U32 R61, RZ, RZ, RZ ;  /* 0x000000ffff3d7224 */ /* 0x000fe200078e00ff */
[----:B------:R-:W-:Y:S01]  /*1800*/  LOP3.LUT R4, R4, 0x6, R5, 0xf8, !PT ;  /* 0x0000000604047812 */ /* 0x000fe200078ef805 */
[----:B------:R-:W-:Y:S01]  /*1810*/  ULEA.HI UR5, UR5, UR4, URZ, 0x6 ;  /* 0x0000000405057291 */ /* 0x000fe2000f8f303f */
[----:B------:R-:W-:Y:S01]  /*1820*/  LOP3.LUT R5, R7, 0x80, RZ, 0xc0, !PT ;  /* 0x0000008007057812 */ /* 0x000fe200078ec0ff */
[----:B------:R-:W-:Y:S01]  /*1830*/  IMAD.MOV.U32 R64, RZ, RZ, RZ ;  /* 0x000000ffff407224 */ /* 0x000fe200078e00ff */
[----:B------:R-:W-:Y:S01]  /*1840*/  LOP3.LUT R4, R4, 0x60, R7, 0xf8, !PT ;  /* 0x0000006004047812 */ /* 0x000fe200078ef807 */
[----:B------:R-:W-:Y:S01]  /*1850*/  USHF.R.S32.HI UR50, URZ, 0x6, UR5 ;  /* 0x000000063f327899 */ /* 0x000fe20008011405 */
[----:B------:R-:W-:Y:S01]  /*1860*/  LOP3.LUT R5, R5, 0x10, R18, 0xf8, !PT ;  /* 0x0000001005057812 */ /* 0x000fe200078ef812 */
[----:B------:R-:W-:Y:S01]  /*1870*/  ULDC.64 UR40, c[0x0][0x198] ;  /* 0x0000660000287ab9 */ /* 0x000fe20000000a00 */
[----:B------:R-:W-:Y:S01]  /*1880*/  LOP3.LUT R95, R19, 0x1, RZ, 0xfc, !PT ;  /* 0x00000001135f7812 */ /* 0x000fe200078efcff */
[----:B------:R-:W-:Y:S01]  /*1890*/  UMOV UR48, URZ ;  /* 0x0000003f00307c82 */ /* 0x000fe20008000000 */
[----:B--2---:R-:W-:Y:S01]  /*18a0*/  LOP3.LUT R59, R4, R5, RZ, 0xfc, !PT ;  /* 0x00000005043b7212 */ /* 0x004fe200078efcff */
[----:B------:R-:W-:Y:S01]  /*18b0*/  UMOV UR4, URZ ;  /* 0x0000003f00047c82 */ /* 0x000fe20008000000 */
[----:B---3--:R-:W-:-:S06]  /*18c0*/  ULEA UR49, UR6, UR49, 0x18 ;  /* 0x0000003106317291 */ /* 0x008fcc000f8ec03f */
[----:B------:R-:W-:-:S07]  /*18d0*/  VIADD R62, R59, UR49 ;  /* 0x000000313b3e7c36 */ /* 0x000fce0008000000 */
.L_x_78:
[----:B------:R-:W-:Y:S01]  /*18e0*/  LOP3.LUT R0, R18, 0x80, RZ, 0xc0, !PT ;  /* 0x0000008012007812 */ /* 0x000fe200078ec0ff */
[----:B------:R-:W1:Y:S01]  /*18f0*/  LDC R4, c[0x0][0x28c] ;  /* 0x0000a300ff047b82 */ /* 0x000e620000000800 */
[----:B------:R-:W-:Y:S01]  /*1900*/  UMOV UR5, URZ ;  /* 0x0000003f00057c82 */ /* 0x000fe20008000000 */
[----:B------:R-:W-:Y:S01]  /*1910*/  UMOV UR6, URZ ;  /* 0x0000003f00067c82 */ /* 0x000fe20008000000 */
[----:B------:R-:W-:Y:S01]  /*1920*/  SHF.R.U32.HI R0, RZ, 0x7, R0 ;  /* 0x00000007ff007819 */ /* 0x000fe20000011600 */
[----:B------:R-:W-:Y:S01]  /*1930*/  UMOV UR13, UR4 ;  /* 0x00000004000d7c82 */ /* 0x000fe20008000000 */
[----:B------:R-:W-:Y:S01]  /*1940*/  CS2R R66, SRZ ;  /* 0x0000000000427805 */ /* 0x000fe2000001ff00 */
[----:B------:R-:W-:Y:S01]  /*1950*/  IMAD.MOV.U32 R63, RZ, RZ, RZ ;  /* 0x000000ffff3f7224 */ /* 0x000fe200078e00ff */
[----:B------:R-:W-:Y:S01]  /*1960*/  CS2R R68, SRZ ;  /* 0x0000000000447805 */ /* 0x000fe2000001ff00 */
[----:B------:R-:W-:Y:S01]  /*1970*/  IMAD.MOV.U32 R65, RZ, RZ, RZ ;  /* 0x000000ffff417224 */ /* 0x000fe200078e00ff */
[----:B------:R-:W2:Y:S01]  /*1980*/  SHFL.IDX PT, R0, R0, RZ, 0x1f ;  /* 0x00001fff00007589 */ /* 0x000ea200000e0000 */
[----:B------:R-:W-:-:S02]  /*1990*/  CS2R R70, SRZ ;  /* 0x0000000000467805 */ /* 0x000fc4000001ff00 */
[----:B------:R-:W-:Y:S02]  /*19a0*/  CS2R R72, SRZ ;  /* 0x0000000000487805 */ /* 0x000fe4000001ff00 */
[----:B------:R-:W-:Y:S02]  /*19b0*/  CS2R R74, SRZ ;  /* 0x00000000004a7805 */ /* 0x000fe4000001ff00 */
[----:B------:R-:W-:Y:S02]  /*19c0*/  CS2R R80, SRZ ;  /* 0x0000000000507805 */ /* 0x000fe4000001ff00 */
[----:B------:R-:W-:Y:S02]  /*19d0*/  CS2R R76, SRZ ;  /* 0x00000000004c7805 */ /* 0x000fe4000001ff00 */
[----:B------:R-:W-:Y:S02]  /*19e0*/  CS2R R78, SRZ ;  /* 0x00000000004e7805 */ /* 0x000fe4000001ff00 */
[----:B------:R-:W-:-:S02]  /*19f0*/  CS2R R84, SRZ ;  /* 0x0000000000547805 */ /* 0x000fc4000001ff00 */
[----:B------:R-:W-:Y:S02]  /*1a00*/  CS2R R86, SRZ ;  /* 0x0000000000567805 */ /* 0x000fe4000001ff00 */
[----:B------:R-:W-:Y:S02]  /*1a10*/  CS2R R82, SRZ ;  /* 0x0000000000527805 */ /* 0x000fe4000001ff00 */
[----:B------:R-:W-:Y:S02]  /*1a20*/  CS2R R88, SRZ ;  /* 0x0000000000587805 */ /* 0x000fe4000001ff00 */
[----:B------:R-:W-:Y:S02]  /*1a30*/  CS2R R90, SRZ ;  /* 0x00000000005a7805 */ /* 0x000fe4000001ff00 */
[----:B------:R-:W-:Y:S01]  /*1a40*/  CS2R R92, SRZ ;  /* 0x00000000005c7805 */ /* 0x000fe2000001ff00 */
[----:B------:R-:W-:Y:S01]  /*1a50*/  IMAD.MOV.U32 R94, RZ, RZ, RZ ;  /* 0x000000ffff5e7224 */ /* 0x000fe200078e00ff */
[----:B------:R-:W-:Y:S01]  /*1a60*/  MOV R7, UR48 ;  /* 0x0000003000077c02 */ /* 0x000fe20008000f00 */
[----:B------:R-:W-:Y:S01]  /*1a70*/  IMAD.MOV.U32 R96, RZ, RZ, RZ ;  /* 0x000000ffff607224 */ /* 0x000fe200078e00ff */
[----:B-1----:R-:W-:-:S02]  /*1a80*/  ISETP.GE.AND P0, PT, R4, 0x1, PT ;  /* 0x000000010400780c */ /* 0x002fc40003f06270 */
[----:B------:R-:W-:Y:S02]  /*1a90*/  CS2R R24, SRZ ;  /* 0x0000000000187805 */ /* 0x000fe4000001ff00 */
[----:B------:R-:W-:Y:S02]  /*1aa0*/  CS2R R26, SRZ ;  /* 0x00000000001a7805 */ /* 0x000fe4000001ff00 */
[----:B------:R-:W-:Y:S02]  /*1ab0*/  CS2R R28, SRZ ;  /* 0x00000000001c7805 */ /* 0x000fe4000001ff00 */
[----:B------:R-:W-:Y:S02]  /*1ac0*/  CS2R R30, SRZ ;  /* 0x00000000001e7805 */ /* 0x000fe4000001ff00 */
[----:B------:R-:W-:Y:S02]  /*1ad0*/  CS2R R32, SRZ ;  /* 0x0000000000207805 */ /* 0x000fe4000001ff00 */
[----:B------:R-:W-:-:S02]  /*1ae0*/  CS2R R34, SRZ ;  /* 0x0000000000227805 */ /* 0x000fc4000001ff00 */
[----:B------:R-:W-:Y:S02]  /*1af0*/  CS2R R36, SRZ ;  /* 0x0000000000247805 */ /* 0x000fe4000001ff00 */
[----:B--2---:R-:W-:Y:S02]  /*1b00*/  R2UR UR7, R0 ;  /* 0x00000000000772ca */ /* 0x004fe400000e0000 */
        /* <DEDUP_REMOVED lines=9> */
[----:B------:R-:W-:-:S04]  /*1ba0*/  ULEA.HI UR8, UR7, UR7, URZ, 0x1 ;  /* 0x0000000707087291 */ /* 0x000fc8000f8f083f */
[----:B------:R-:W-:-:S04]  /*1bb0*/  ULOP3.LUT UR8, UR8, 0xffffe, URZ, 0xc0, !UPT ;  /* 0x000ffffe08087892 */ /* 0x000fc8000f8ec03f */
[----:B------:R-:W-:-:S03]  /*1bc0*/  UIADD3 UR8, UR7, -UR8, URZ ;  /* 0x8000000807087290 */ /* 0x000fc6000fffe03f */
[----:B------:R-:W-:Y:S01]  /*1bd0*/  UMOV UR7, URZ ;  /* 0x0000003f00077c82 */ /* 0x000fe20008000000 */
[----:B------:R-:W-:-:S04]  /*1be0*/  ULEA UR8, UR8, UR49, 0xc ;  /* 0x0000003108087291 */ /* 0x000fc8000f8e603f */
[----:B------:R-:W-:-:S04]  /*1bf0*/  UIADD3 UR8, UR8, 0x4300, URZ ;  /* 0x0000430008087890 */ /* 0x000fc8000fffe03f */
[----:B------:R-:W-:-:S04]  /*1c00*/  USHF.R.U32.HI UR8, URZ, 0x4, UR8 ;  /* 0x000000043f087899 */ /* 0x000fc80008011608 */
[----:B------:R-:W-:Y:S01]  /*1c10*/  ULOP3.LUT UR12, UR8, 0x3fff, URZ, 0xc0, !UPT ;  /* 0x00003fff080c7892 */ /* 0x000fe2000f8ec03f */
[----:B------:R-:W-:Y:S11]  /*1c20*/  @!P0 BRA `(.L_x_21) ;  /* 0x00000004007c8947 */ /* 0x000ff60003800000 */
[----:B------:R-:W-:-:S13]  /*1c30*/  ISETP.NE.AND P1, PT, R95, 0x3, PT ;  /* 0x000000035f00780c */ /* 0x000fda0003f25270 */
[----:B------:R-:W-:Y:S05]  /*1c40*/  @!P1 BRA `(.L_x_22) ;  /* 0x0000000000049947 */ /* 0x000fea0003800000 */
[----:B------:R-:W-:Y:S01]  /*1c50*/  BPT.TRAP 0x1 ;  /* 0x000000040000795c */ /* 0x000fe20000300000 */
.L_x_22:
[----:B------:R-:W-:Y:S01]  /*1c60*/  ULEA UR5, UR4, UR49, 0x3 ;  /* 0x0000003104057291 */ /* 0x000fe2000f8e183f */
[----:B------:R-:W-:-:S05]  /*1c70*/  IMAD.U32 R0, RZ, RZ, UR48 ;  /* 0x00000030ff007e24 */ /* 0x000fca000f8e00ff */
[----:B------:R-:W-:-:S04]  /*1c80*/  SHF.L.U32 R0, R0, 0x1f, RZ ;  /* 0x0000001f00007819 */ /* 0x000fc800000006ff */
[----:B------:R1:W2:Y:S01]  /*1c90*/  SYNCS.PHASECHK.TRANS64.TRYWAIT P0, [UR5], R0 ;  /* 0x00000000ff0075a7 */ /* 0x0002a20008000145 */
[----:B------:R-:W-:Y:S05]  /*1ca0*/  @!P1 BRA `(.L_x_23) ;  /* 0x0000000000049947 */ /* 0x000fea0003800000 */
[----:B------:R-:W-:Y:S01]  /*1cb0*/  BPT.TRAP 0x1 ;  /* 0x000000040000795c */ /* 0x000fe20000300000 */
.L_x_23:
[----:B--2---:R-:W-:Y:S05]  /*1cc0*/  @P0 BRA `(.L_x_24) ;  /* 0x0000000000080947 */ /* 0x004fea0003800000 */
[----:B------:R-:W2:Y:S02]  /*1cd0*/  SYNCS.PHASECHK.TRANS64.TRYWAIT P0, [UR5], R0 ;  /* 0x00000000ff0075a7 */ /* 0x000ea40008000145 */
[----:B--2---:R-:W-:Y:S05]  /*1ce0*/  @!P0 BRA `(.L_x_25) ;  /* 0x0000008c00688947 */ /* 0x004fea0003800000 */
.L_x_24:
[----:B------:R-:W-:Y:S01]  /*1cf0*/  UIADD3 UR5, UR49, 0x26300, URZ ;  /* 0x0002630031057890 */ /* 0x000fe2000fffe03f */
[----:B------:R-:W-:Y:S01]  /*1d00*/  WARPGROUP.ARRIVE ;  /* 0x00000000000079c5 */ /* 0x000fe20000000000 */
[----:B------:R-:W-:Y:S01]  /*1d10*/  ULOP3.LUT UR8, UR12, 0x10000, URZ, 0xfc, !UPT ;  /* 0x000100000c087892 */ /* 0x000fe2000f8efc3f */
[----:B------:R-:W-:Y:S01]  /*1d20*/  CS2R R66, SRZ ;  /* 0x0000000000427805 */ /* 0x000fe2000001ff00 */
[----:B------:R-:W-:Y:S01]  /*1d30*/  USHF.R.U32.HI UR5, URZ, 0x4, UR5 ;  /* 0x000000043f057899 */ /* 0x000fe20008011605 */
[----:B------:R-:W-:Y:S01]  /*1d40*/  IMAD.MOV.U32 R63, RZ, RZ, RZ ;  /* 0x000000ffff3f7224 */ /* 0x000fe200078e00ff */
[----:B------:R-:W-:Y:S01]  /*1d50*/  ULEA UR8, UR4, UR8, 0x9 ;  /* 0x0000000804087291 */ /* 0x000fe2000f8e483f */
[----:B------:R-:W-:Y:S01]  /*1d60*/  CS2R R68, SRZ ;  /* 0x0000000000447805 */ /* 0x000fe2000001ff00 */
[----:B------:R-:W-:Y:S01]  /*1d70*/  ULOP3.LUT UR5, UR5, 0x3fff, URZ, 0xc0, !UPT ;  /* 0x00003fff05057892 */ /* 0x000fe2000f8ec03f */
[----:B------:R-:W-:Y:S01]  /*1d80*/  IMAD.MOV.U32 R65, RZ, RZ, RZ ;  /* 0x000000ffff417224 */ /* 0x000fe200078e00ff */
[----:B------:R-:W-:Y:S01]  /*1d90*/  UMOV UR9, 0x80000020 ;  /* 0x8000002000097882 */ /* 0x000fe20000000000 */
[----:B------:R-:W-:Y:S01]  /*1da0*/  UMOV UR11, 0x80000020 ;  /* 0x80000020000b7882 */ /* 0x000fe20000000000 */
[----:B------:R-:W-:Y:S01]  /*1db0*/  ULOP3.LUT UR5, UR5, 0x10000, URZ, 0xfc, !UPT ;  /* 0x0001000005057892 */ /* 0x000fe2000f8efc3f */
[----:B------:R-:W-:Y:S01]  /*1dc0*/  CS2R R70, SRZ ;  /* 0x0000000000467805 */ /* 0x000fe2000001ff00 */
[----:B------:R-:W-:Y:S01]  /*1dd0*/  UMOV UR6, 0x2 ;  /* 0x0000000200067882 */ /* 0x000fe20000000000 */
[----:B------:R-:W-:Y:S01]  /*1de0*/  CS2R R72, SRZ ;  /* 0x0000000000487805 */ /* 0x000fe2000001ff00 */
[----:B------:R-:W-:Y:S01]  /*1df0*/  ULEA UR10, UR4, UR5, 0x8 ;  /* 0x00000005040a7291 */ /* 0x000fe2000f8e403f */
[----:B------:R-:W-:-:S02]  /*1e00*/  CS2R R74, SRZ ;  /* 0x00000000004a7805 */ /* 0x000fc4000001ff00 */
[----:B------:R-:W-:Y:S01]  /*1e10*/  CS2R R80, SRZ ;  /* 0x0000000000507805 */ /* 0x000fe2000001ff00 */
[----:B------:R-:W-:Y:S01]  /*1e20*/  ULDC UR5, c[0x0][0x50c] ;  /* 0x0001430000057ab9 */ /* 0x000fe20000000800 */
[----:B------:R-:W-:Y:S01]  /*1e30*/  CS2R R76, SRZ ;  /* 0x00000000004c7805 */ /* 0x000fe2000001ff00 */
[----:B------:R-:W-:Y:S01]  /*1e40*/  UISETP.NE.AND UP0, UPT, UR5, 0x2, UPT ;  /* 0x000000020500788c */ /* 0x000fe2000bf05270 */
[----:B------:R-:W-:Y:S02]  /*1e50*/  CS2R R78, SRZ ;  /* 0x00000000004e7805 */ /* 0x000fe4000001ff00 */
[----:B------:R-:W-:Y:S02]  /*1e60*/  CS2R R84, SRZ ;  /* 0x0000000000547805 */ /* 0x000fe4000001ff00 */
[----:B------:R-:W-:Y:S01]  /*1e70*/  CS2R R86, SRZ ;  /* 0x0000000000567805 */ /* 0x000fe2000001ff00 */
[----:B------:R-:W-:Y:S01]  /*1e80*/  QGMMA.64x64x32.F32.E4M3.E4M3 R24, gdesc[UR8], RZ, !UPT, gsb0 ;  /* 0x00e00000081879f3 */ /* 0x000fe2000c0008ff */
[----:B------:R-:W-:Y:S01]  /*1e90*/  UIADD3 UR8, UR8, 0x2, URZ ;  /* 0x0000000208087890 */ /* 0x000fe2000fffe03f */
[----:B------:R-:W-:Y:S01]  /*1ea0*/  CS2R R82, SRZ ;  /* 0x0000000000527805 */ /* 0x000fe2000001ff00 */
[----:B------:R-:W-:Y:S01]  /*1eb0*/  UIADD3 UR10, UR10, 0x2, URZ ;  /* 0x000000020a0a7890 */ /* 0x000fe2000fffe03f */
[----:B------:R-:W-:Y:S01]  /*1ec0*/  CS2R R88, SRZ ;  /* 0x0000000000587805 */ /* 0x000fe2000001ff00 */
[----:B------:R-:W-:Y:S01]  /*1ed0*/  UMOV UR9, 0x80000020 ;  /* 0x8000002000097882 */ /* 0x000fe20000000000 */
[----:B------:R-:W-:Y:S01]  /*1ee0*/  UMOV UR11, 0x80000020 ;  /* 0x80000020000b7882 */ /* 0x000fe20000000000 */
[----:B------:R-:W-:Y:S01]  /*1ef0*/  USEL UR5, URZ, 0x1, UP0 ;  /* 0x000000013f057887 */ /* 0x000fe20008000000 */
[----:B------:R-:W-:-:S02]  /*1f00*/  CS2R R90, SRZ ;  /* 0x00000000005a7805 */ /* 0x000fc4000001ff00 */
[----:B------:R-:W-:Y:S01]  /*1f10*/  CS2R R92, SRZ ;  /* 0x00000000005c7805 */ /* 0x000fe2000001ff00 */
[----:B------:R-:W-:Y:S02]  /*1f20*/  IMAD.MOV.U32 R94, RZ, RZ, RZ ;  /* 0x000000ffff5e7224 */ /* 0x000fe400078e00ff */
[----:B------:R-:W-:Y:S01]  /*1f30*/  IMAD.MOV.U32 R96, RZ, RZ, RZ ;  /* 0x000000ffff607224 */ /* 0x000fe200078e00ff */
[----:B------:R-:W-:Y:S01]  /*1f40*/  ISETP.NE.AND P0, PT, RZ, UR5, PT ;  /* 0x00000005ff007c0c */ /* 0x000fe2000bf05270 */
[----:B------:R-:W-:Y:S02]  /*1f50*/  WARPGROUP.DEPBAR.LE gsb0, 0x0 ;  /* 0x00008000000079c5 */ /* 0x000fe40000010000 */
[----:B------:R-:W-:-:S06]  /*1f60*/  WARPGROUP.ARRIVE ;  /* 0x00000000000079c5 */ /* 0x000fcc0000000000 */
[----:B------:R-:W-:Y:S03]  /*1f70*/  QGMMA.64x64x32.F32.E4M3.E4M3 R24, gdesc[UR8], R24, gsb0 ;  /* 0x00e00000081879f3 */ /* 0x000fe60008000818 */
[----:B------:R-:W-:Y:S02]  /*1f80*/  WARPGROUP.DEPBAR.LE gsb0, 0x0 ;  /* 0x00008000000079c5 */ /* 0x000fe40000010000 */
[----:B------:R-:W-:Y:S05]  /*1f90*/  @!P0 BRA `(.L_x_26) ;  /* 0x0000000000848947 */ /* 0x000fea0003800000 */
[----:B------:R-:W-:Y:S01]  /*1fa0*/  FADD R79, RZ, R24 ;  /* 0x00000018ff4f7221 */ /* 0x000fe20000000000 */
[----:B------:R-:W-:-:S01]  /*1fb0*/  FADD R82, RZ, R25 ;  /* 0x00000019ff527221 */ /* 0x000fc20000000000 */
        /* <DEDUP_REMOVED lines=30> */
[----:B------:R-:W-:-:S06]  /*21a0*/  UMOV UR6, URZ ;  /* 0x0000003f00067c82 */ /* 0x000fcc0008000000 */
.L_x_26:
[----:B------:R-:W-:-:S04]  /*21b0*/  UIADD3 UR13, UR4, 0x1, URZ ;  /* 0x00000001040d7890 */ /* 0x000fc8000fffe03f */
[----:B------:R-:W-:-:S04]  /*21c0*/  UISETP.NE.AND UP0, UPT, UR13, 0x11, UPT ;  /* 0x000000110d00788c */ /* 0x000fc8000bf05270 */
[----:B------:R-:W-:Y:S02]  /*21d0*/  USEL UR7, URZ, 0x1, UP0 ;  /* 0x000000013f077887 */ /* 0x000fe40008000000 */
[----:B------:R-:W-:Y:S02]  /*21e0*/  USEL UR13, UR13, URZ, UP0 ;  /* 0x0000003f0d0d7287 */ /* 0x000fe40008000000 */
[----:B------:R-:W-:-:S06]  /*21f0*/  ULOP3.LUT UR7, UR48, UR7, URZ, 0x3c, !UPT ;  /* 0x0000000730077292 */ /* 0x000fcc000f8e3c3f */
[----:B------:R-:W-:Y:S01]  /*2200*/  IMAD.U32 R7, RZ, RZ, UR7 ;  /* 0x00000007ff077e24 */ /* 0x000fe2000f8e00ff */
[----:B------:R-:W-:-:S06]  /*2210*/  UMOV UR7, 0x1 ;  /* 0x0000000100077882 */ /* 0x000fcc0000000000 */
.L_x_21:
[----:B------:R-:W-:-:S04]  /*2220*/  UISETP.LT.AND UP0, UPT, UR50, 0x1, UPT ;  /* 0x000000013200788c */ /* 0x000fc8000bf01270 */
[----:B------:R-:W-:-:S04]  /*2230*/  USEL UR8, UR50, 0x1, UP0 ;  /* 0x0000000132087887 */ /* 0x000fc80008000000 */
[----:B------:R-:W-:-:S04]  /*2240*/  UIADD3 UR8, UR50, -UR8, URZ ;  /* 0x8000000832087290 */ /* 0x000fc8000fffe03f */
[----:B------:R-:W-:-:S06]  /*2250*/  UISETP.GE.AND UP0, UPT, UR8, 0x1, UPT ;  /* 0x000000010800788c */ /* 0x000fcc000bf06270 */
[----:B------:R-:W-:-:S13]  /*2260*/  PLOP3.LUT P0, PT, PT, PT, UP0, 0x80, 0x0 ;  /* 0x000000000000781c */ /* 0x000fda0003f0f008 */
[----:B------:R-:W-:Y:S05]  /*2270*/  @!P0 BRA `(.L_x_27) ;  /* 0x0000000400808947 */ /* 0x000fea0003800000 */
[----:B-12---:R-:W-:Y:S01]  /*2280*/  IMAD.U32 R0, RZ, RZ, UR8 ;  /* 0x00000008ff007e24 */ /* 0x006fe2000f8e00ff */
[----:B------:R-:W-:Y:S01]  /*2290*/  ULDC UR14, c[0x0][0x50c] ;  /* 0x00014300000e7ab9 */ /* 0x000fe20000000800 */
[----:B------:R-:W-:-:S07]  /*22a0*/  IMAD.U32 R4, RZ, RZ, UR4 ;  /* 0x00000004ff047e24 */ /* 0x000fce000f8e00ff */
.L_x_35:
[----:B------:R-:W-:-:S13]  /*22b0*/  ISETP.NE.AND P1, PT, R95, 0x3, PT ;  /* 0x000000035f00780c */ /* 0x000fda0003f25270 */
[----:B------:R-:W-:Y:S05]  /*22c0*/  @!P1 BRA `(.L_x_28) ;  /* 0x0000000000049947 */ /* 0x000fea0003800000 */
[----:B------:R-:W-:Y:S01]  /*22d0*/  BPT.TRAP 0x1 ;  /* 0x000000040000795c */ /* 0x000fe20000300000 */
.L_x_28:
[----:B------:R-:W-:Y:S01]  /*22e0*/  ULEA UR8, UR13, UR49, 0x3 ;  /* 0x000000310d087291 */ /* 0x000fe2000f8e183f */
[----:B------:R-:W-:-:S08]  /*22f0*/  SHF.L.U32 R5, R7, 0x1f, RZ ;  /* 0x0000001f07057819 */ /* 0x000fd000000006ff */
[----:B------:R1:W2:Y:S01]  /*2300*/  SYNCS.PHASECHK.TRANS64.TRYWAIT P0, [UR8], R5 ;  /* 0x00000005ff0075a7 */ /* 0x0002a20008000148 */
[----:B------:R-:W-:Y:S05]  /*2310*/  @!P1 BRA `(.L_x_29) ;  /* 0x0000000000049947 */ /* 0x000fea0003800000 */
[----:B------:R-:W-:Y:S01]  /*2320*/  BPT.TRAP 0x1 ;  /* 0x000000040000795c */ /* 0x000fe20000300000 */
.L_x_29:
[----:B--2---:R-:W-:Y:S05]  /*2330*/  @P0 BRA `(.L_x_30) ;  /* 0x0000000000080947 */ /* 0x004fea0003800000 */
[----:B------:R-:W2:Y:S02]  /*2340*/  SYNCS.PHASECHK.TRANS64.TRYWAIT P0, [UR8], R5 ;  /* 0x00000005ff0075a7 */ /* 0x000ea40008000148 */
[----:B--2---:R-:W-:Y:S05]  /*2350*/  @!P0 BRA `(.L_x_31) ;  /* 0x0000008400e48947 */ /* 0x004fea0003800000 */
.L_x_30:
[----:B------:R-:W-:Y:S01]  /*2360*/  UIADD3 UR8, UR49, 0x26300, URZ ;  /* 0x0002630031087890 */ /* 0x000fe2000fffe03f */
[----:B------:R-:W-:Y:S01]  /*2370*/  WARPGROUP.ARRIVE ;  /* 0x00000000000079c5 */ /* 0x000fe20000000000 */
[----:B------:R-:W-:Y:S02]  /*2380*/  UISETP.NE.AND UP0, UPT, UR5, URZ, UPT ;  /* 0x0000003f0500728c */ /* 0x000fe4000bf05270 */
[----:B------:R-:W-:Y:S02]  /*2390*/  USHF.R.U32.HI UR8, URZ, 0x4, UR8 ;  /* 0x000000043f087899 */ /* 0x000fe40008011608 */
[----:B------:R-:W-:Y:S02]  /*23a0*/  USEL UR7, UR7, URZ, !UP0 ;  /* 0x0000003f07077287 */ /* 0x000fe4000c000000 */
[----:B------:R-:W-:Y:S02]  /*23b0*/  ULOP3.LUT UR5, UR8, 0x3fff, URZ, 0xc0, !UPT ;  /* 0x00003fff08057892 */ /* 0x000fe4000f8ec03f */
[----:B------:R-:W-:-:S02]  /*23c0*/  ULOP3.LUT UR8, UR12, 0x10000, URZ, 0xfc, !UPT ;  /* 0x000100000c087892 */ /* 0x000fc4000f8efc3f */
[----:B------:R-:W-:Y:S02]  /*23d0*/  ULOP3.LUT UR5, UR5, 0x10000, URZ, 0xfc, !UPT ;  /* 0x0001000005057892 */ /* 0x000fe4000f8efc3f */
[----:B------:R-:W-:Y:S02]  /*23e0*/  UISETP.NE.U32.AND UP0, UPT, UR7, URZ, UPT ;  /* 0x0000003f0700728c */ /* 0x000fe4000bf05070 */
[----:B------:R-:W-:Y:S02]  /*23f0*/  ULEA UR8, UR13, UR8, 0x9 ;  /* 0x000000080d087291 */ /* 0x000fe4000f8e483f */
[----:B------:R-:W-:Y:S01]  /*2400*/  ULEA UR10, UR13, UR5, 0x8 ;  /* 0x000000050d0a7291 */ /* 0x000fe2000f8e403f */
[----:B------:R-:W-:Y:S01]  /*2410*/  UMOV UR9, 0x80000020 ;  /* 0x8000002000097882 */ /* 0x000fe20000000000 */
[----:B------:R-:W-:Y:S01]  /*2420*/  UMOV UR11, 0x80000020 ;  /* 0x80000020000b7882 */ /* 0x000fe20000000000 */
[----:B------:R-:W-:-:S06]  /*2430*/  UIADD3 UR6, UR6, 0x2, URZ ;  /* 0x0000000206067890 */ /* 0x000fcc000fffe03f */
[----:B------:R-:W-:Y:S01]  /*2440*/  QGMMA.64x64x32.F32.E4M3.E4M3 R24, gdesc[UR8], R24, UP0, gsb0 ;  /* 0x00e00000081879f3 */ /* 0x000fe2000b800818 */
[----:B------:R-:W-:Y:S02]  /*2450*/  UIADD3 UR8, UR8, 0x2, URZ ;  /* 0x0000000208087890 */ /* 0x000fe4000fffe03f */
[----:B------:R-:W-:Y:S01]  /*2460*/  UIADD3 UR10, UR10, 0x2, URZ ;  /* 0x000000020a0a7890 */ /* 0x000fe2000fffe03f */
[----:B------:R-:W-:Y:S01]  /*2470*/  UMOV UR9, 0x80000020 ;  /* 0x8000002000097882 */ /* 0x000fe20000000000 */
[----:B------:R-:W-:Y:S01]  /*2480*/  UMOV UR11, 0x80000020 ;  /* 0x80000020000b7882 */ /* 0x000fe20000000000 */
[----:B------:R-:W-:-:S04]  /*2490*/  UISETP.NE.AND UP0, UPT, UR6, UR14, UPT ;  /* 0x0000000e0600728c */ /* 0x000fc8000bf05270 */
[----:B------:R-:W-:-:S06]  /*24a0*/  USEL UR5, URZ, 0x1, UP0 ;  /* 0x000000013f057887 */ /* 0x000fcc0008000000 */
[----:B------:R-:W-:Y:S01]  /*24b0*/  ISETP.NE.AND P0, PT, RZ, UR5, PT ;  /* 0x00000005ff007c0c */ /* 0x000fe2000bf05270 */
[----:B------:R-:W-:Y:S02]  /*24c0*/  WARPGROUP.DEPBAR.LE gsb0, 0x0 ;  /* 0x00008000000079c5 */ /* 0x000fe40000010000 */
[----:B------:R-:W-:-:S06]  /*24d0*/  WARPGROUP.ARRIVE ;  /* 0x00000000000079c5 */ /* 0x000fcc0000000000 */
[----:B------:R-:W-:Y:S03]  /*24e0*/  QGMMA.64x64x32.F32.E4M3.E4M3 R24, gdesc[UR8], R24, gsb0 ;  /* 0x00e00000081879f3 */ /* 0x000fe60008000818 */
[----:B------:R-:W-:Y:S02]  /*24f0*/  WARPGROUP.DEPBAR.LE gsb0, 0x0 ;  /* 0x00008000000079c5 */ /* 0x000fe40000010000 */
[----:B------:R-:W-:Y:S05]  /*2500*/  @!P0 BRA `(.L_x_32) ;  /* 0x0000000000848947 */ /* 0x000fea0003800000 */
[----:B------:R-:W-:Y:S01]  /*2510*/  FADD R79, R24, R79 ;  /* 0x0000004f184f7221 */ /* 0x000fe20000000000 */
[----:B------:R-:W-:-:S01]  /*2520*/  FADD R82, R25, R82 ;  /* 0x0000005219527221 */ /* 0x000fc20000000000 */
        /* <DEDUP_REMOVED lines=30> */
[----:B------:R-:W-:-:S06]  /*2710*/  UMOV UR6, URZ ;  /* 0x0000003f00067c82 */ /* 0x000fcc0008000000 */
.L_x_32:
[----:B------:R-:W-:Y:S05]  /*2720*/  @!P1 BRA `(.L_x_33) ;  /* 0x0000000000049947 */ /* 0x000fea0003800000 */
[----:B------:R-:W-:Y:S01]  /*2730*/  BPT.TRAP 0x1 ;  /* 0x000000040000795c */ /* 0x000fe20000300000 */
.L_x_33:
[----:B------:R-:W-:-:S13]  /*2740*/  ISETP.NE.AND P0, PT, R23, RZ, PT ;  /* 0x000000ff1700720c */ /* 0x000fda0003f05270 */
[----:B-12---:R-:W-:-:S05]  /*2750*/  @P0 LEA R5, R4, UR49, 0x3 ;  /* 0x0000003104050c11 */ /* 0x006fca000f8e18ff */
[----:B------:R-:W-:-:S05]  /*2760*/  @P0 VIADD R5, R5, 0x88 ;  /* 0x0000008805050836 */ /* 0x000fca0000000000 */
[----:B------:R-:W-:-:S04]  /*2770*/  @P0 PRMT R5, R22, 0x654, R5 ;  /* 0x0000065416050816 */ /* 0x000fc80000000005 */
[----:B------:R1:W-:Y:S01]  /*2780*/  @P0 SYNCS.ARRIVE.TRANS64.RED.A1T0 RZ, [R5+URZ], RZ ;  /* 0x000000ff05ff09a7 */ /* 0x0003e2000810043f */
[----:B------:R-:W-:-:S13]  /*2790*/  ISETP.GT.U32.AND P0, PT, R19, 0x1, PT ;  /* 0x000000011300780c */ /* 0x000fda0003f04070 */
[----:B-1----:R-:W-:Y:S05]  /*27a0*/  @P0 BRA `(.L_x_34) ;  /* 0x0000000000040947 */ /* 0x002fea0003800000 */
[----:B------:R-:W-:Y:S01]  /*27b0*/  BPT.TRAP 0x1 ;  /* 0x000000040000795c */ /* 0x000fe20000300000 */
.L_x_34:
[----:B------:R-:W-:Y:S01]  /*27c0*/  UIADD3 UR13, UR13, 0x1, URZ ;  /* 0x000000010d0d7890 */ /* 0x000fe2000fffe03f */
[----:B------:R-:W-:Y:S01]  /*27d0*/  ISETP.GT.AND P1, PT, R0, 0x1, PT ;  /* 0x000000010000780c */ /* 0x000fe20003f24270 */
[----:B------:R-:W-:Y:S01]  /*27e0*/  VIADD R4, R4, 0x1 ;  /* 0x0000000104047836 */ /* 0x000fe20000000000 */
[----:B------:R-:W-:Y:S01]  /*27f0*/  IADD3 R0, R0, -0x1, RZ ;  /* 0xffffffff00007810 */ /* 0x000fe20007ffe0ff */
[----:B------:R-:W-:-:S03]  /*2800*/  UISETP.NE.AND UP0, UPT, UR13, 0x11, UPT ;  /* 0x000000110d00788c */ /* 0x000fc6000bf05270 */
[C---:B------:R-:W-:Y:S01]  /*2810*/  ISETP.NE.AND P0, PT, R4.reuse, 0x11, PT ;  /* 0x000000110400780c */ /* 0x040fe20003f05270 */
[----:B------:R-:W-:Y:S02]  /*2820*/  USEL UR7, URZ, 0x1, UP0 ;  /* 0x000000013f077887 */ /* 0x000fe40008000000 */
[----:B------:R-:W-:Y:S01]  /*2830*/  USEL UR13, UR13, URZ, UP0 ;  /* 0x0000003f0d0d7287 */ /* 0x000fe20008000000 */
[----:B------:R-:W-:-:S03]  /*2840*/  SEL R4, R4, RZ, P0 ;  /* 0x000000ff04047207 */ /* 0x000fc60000000000 */
[----:B------:R-:W-:Y:S01]  /*2850*/  LOP3.LUT R7, R7, UR7, RZ, 0x3c, !PT ;  /* 0x0000000707077c12 */ /* 0x000fe2000f8e3cff */
[----:B------:R-:W-:Y:S01]  /*2860*/  UMOV UR7, 0x1 ;  /* 0x0000000100077882 */ /* 0x000fe20000000000 */
[----:B------:R-:W-:Y:S06]  /*2870*/  @P1 BRA `(.L_x_35) ;  /* 0xfffffff8008c1947 */ /* 0x000fec000383ffff */
.L_x_27:
[----:B------:R-:W-:Y:S01]  /*2880*/  UISETP.NE.AND UP0, UPT, UR6, URZ, UPT ;  /* 0x0000003f0600728c */ /* 0x000fe2000bf05270 */
[----:B-12---:R-:W1:Y:S03]  /*2890*/  LDC R0, c[0x0][0x28c] ;  /* 0x0000a300ff007b82 */ /* 0x006e660000000800 */
[----:B------:R-:W-:-:S06]  /*28a0*/  USEL UR5, URZ, 0x1, !UP0 ;  /* 0x000000013f057887 */ /* 0x000fcc000c000000 */
[----:B------:R-:W-:Y:S02]  /*28b0*/  ISETP.NE.AND P0, PT, RZ, UR5, PT ;  /* 0x00000005ff007c0c */ /* 0x000fe4000bf05270 */
[----:B-1----:R-:W-:-:S11]  /*28c0*/  ISETP.GE.AND P1, PT, R0, 0x1, PT ;  /* 0x000000010000780c */ /* 0x002fd60003f26270 */
[----:B------:R-:W-:Y:S05]  /*28d0*/  @!P0 BRA `(.L_x_36) ;  /* 0x0000000000808947 */ /* 0x000fea0003800000 */
[----:B------:R-:W-:Y:S01]  /*28e0*/  FADD R79, R24, R79 ;  /* 0x0000004f184f7221 */ /* 0x000fe20000000000 */
        /* <DEDUP_REMOVED lines=30> */
[----:B------:R-:W-:-:S07]  /*2ad0*/  FADD R66, R66, R55 ;  /* 0x0000003742427221 */ /* 0x000fce0000000000 */
.L_x_36:
[----:B------:R-:W-:Y:S05]  /*2ae0*/  @!P1 BRA `(.L_x_37) ;  /* 0x0000000000549947 */ /* 0x000fea0003800000 */
[----:B------:R-:W-:-:S13]  /*2af0*/  ISETP.NE.AND P0, PT, R95, 0x3, PT ;  /* 0x000000035f00780c */ /* 0x000fda0003f05270 */
[----:B------:R-:W-:Y:S05]  /*2b00*/  @!P0 BRA `(.L_x_38) ;  /* 0x0000000000048947 */ /* 0x000fea0003800000 */
[----:B------:R-:W-:Y:S01]  /*2b10*/  BPT.TRAP 0x1 ;  /* 0x000000040000795c */ /* 0x000fe20000300000 */
.L_x_38:
[----:B------:R-:W-:Y:S01]  /*2b20*/  ISETP.NE.AND P0, PT, R23, RZ, PT ;  /* 0x000000ff1700720c */ /* 0x000fe20003f05270 */
[----:B------:R-:W-:Y:S01]  /*2b30*/  BSSY B0, `(.L_x_39) ;  /* 0x000000e000007945 */ /* 0x000fe20003800000 */
[----:B------:R-:W-:-:S11]  /*2b40*/  ISETP.GT.U32.AND P1, PT, R19, 0x1, PT ;  /* 0x000000011300780c */ /* 0x000fd60003f24070 */
[----:B------:R-:W-:Y:S05]  /*2b50*/  @!P0 BRA `(.L_x_40) ;  /* 0x00000000002c8947 */ /* 0x000fea0003800000 */
[----:B------:R-:W-:-:S04]  /*2b60*/  UISETP.LT.AND UP0, UPT, UR50, 0x1, UPT ;  /* 0x000000013200788c */ /* 0x000fc8000bf01270 */
[----:B------:R-:W-:-:S04]  /*2b70*/  USEL UR5, UR50, 0x1, UP0 ;  /* 0x0000000132057887 */ /* 0x000fc80008000000 */
[----:B------:R-:W-:-:S04]  /*2b80*/  UIADD3 UR5, UR4, UR50, -UR5 ;  /* 0x0000003204057290 */ /* 0x000fc8000fffe805 */
[----:B------:R-:W-:-:S04]  /*2b90*/  UIMAD.WIDE.U32 UR6, UR5, -0xf0f0f0f, URZ ;  /* 0xf0f0f0f1050678a5 */ /* 0x000fc8000f8e003f */
[----:B------:R-:W-:-:S04]  /*2ba0*/  USHF.R.U32.HI UR6, URZ, 0x4, UR7 ;  /* 0x000000043f067899 */ /* 0x000fc80008011607 */
[----:B------:R-:W-:-:S04]  /*2bb0*/  UIMAD UR5, UR6, -0x11, UR5 ;  /* 0xffffffef060578a4 */ /* 0x000fc8000f8e0205 */
[----:B------:R-:W-:-:S04]  /*2bc0*/  ULEA UR5, UR5, UR49, 0x3 ;  /* 0x0000003105057291 */ /* 0x000fc8000f8e183f */
[----:B------:R-:W-:-:S06]  /*2bd0*/  UIADD3 UR5, UR5, 0x88, URZ ;  /* 0x0000008805057890 */ /* 0x000fcc000fffe03f */
[----:B------:R-:W-:-:S05]  /*2be0*/  IMAD.U32 R5, RZ, RZ, UR5 ;  /* 0x00000005ff057e24 */ /* 0x000fca000f8e00ff */
[----:B------:R-:W-:-:S04]  /*2bf0*/  PRMT R0, R22, 0x654, R5 ;  /* 0x0000065416007816 */ /* 0x000fc80000000005 */
[----:B------:R1:W-:Y:S03]  /*2c00*/  SYNCS.ARRIVE.TRANS64.RED.A1T0 RZ, [R0+URZ], RZ ;  /* 0x000000ff00ff79a7 */ /* 0x0003e6000810043f */
.L_x_40:
[----:B------:R-:W-:Y:S05]  /*2c10*/  BSYNC B0 ;  /* 0x0000000000007941 */ /* 0x000fea0003800000 */
.L_x_39:
[----:B------:R-:W-:Y:S05]  /*2c20*/  @P1 BRA `(.L_x_37) ;  /* 0x0000000000041947 */ /* 0x000fea0003800000 */
[----:B------:R-:W-:Y:S01]  /*2c30*/  BPT.TRAP 0x1 ;  /* 0x000000040000795c */ /* 0x000fe20000300000 */
.L_x_37:
[----:B------:R-:W-:Y:S01]  /*2c40*/  UIADD3 UR6, UR49, 0x200, URZ ;  /* 0x0000020031067890 */ /* 0x000fe2000fffe03f */
[----:B------:R-:W-:Y:S01]  /*2c50*/  R2UR UR46, R3 ;  /* 0x00000000032e72ca */ /* 0x000fe200000e0000 */
[----:B------:R-:W-:Y:S01]  /*2c60*/  UIADD3 UR51, UR50, UR4, URZ ;  /* 0x0000000432337290 */ /* 0x000fe2000fffe03f */
[----:B------:R-:W-:Y:S01]  /*2c70*/  R2UR UR45, R8 ;  /* 0x00000000082d72ca */ /* 0x000fe200000e0000 */
[----:B------:R-:W-:Y:S02]  /*2c80*/  UISETP.GE.U32.AND UP1, UPT, UR50, 0x11, UPT ;  /* 0x000000113200788c */ /* 0x000fe4000bf26070 */
[----:B------:R-:W-:Y:S02]  /*2c90*/  ULOP3.LUT UP2, URZ, UR6, 0x9f, URZ, 0xc0, !UPT ;  /* 0x0000009f063f7892 */ /* 0x000fe4000f84c03f */
[----:B------:R-:W-:-:S04]  /*2ca0*/  UISETP.GT.U32.AND UP0, UPT, UR51, 0x10, UPT ;  /* 0x000000103300788c */ /* 0x000fc8000bf04070 */
[----:B------:R-:W-:Y:S01]  /*2cb0*/  UISETP.LT.U32.AND UP0, UPT, UR50, 0x11, UP0 ;  /* 0x000000113200788c */ /* 0x000fe20008701070 */
[----:B------:R-:W-:Y:S01]  /*2cc0*/  PLOP3.LUT P0, PT, PT, PT, UP2, 0x80, 0x0 ;  /* 0x000000000000781c */ /* 0x000fe20003f0f028 */
[----:B------:R-:W-:Y:S02]  /*2cd0*/  USHF.L.U32 UR46, UR46, 0x7, URZ ;  /* 0x000000072e2e7899 */ /* 0x000fe4000800063f */
[----:B------:R-:W-:Y:S02]  /*2ce0*/  @UP1 UIMAD.WIDE.U32 UR4, UR51, -0xf0f0f0f, URZ ;  /* 0xf0f0f0f1330418a5 */ /* 0x000fe4000f8e003f */
[----:B------:R-:W-:Y:S02]  /*2cf0*/  USEL UR6, URZ, 0x1, !UP0 ;  /* 0x000000013f067887 */ /* 0x000fe4000c000000 */
[----:B------:R-:W-:Y:S02]  /*2d00*/  @UP1 USHF.R.U32.HI UR4, URZ, 0x4, UR5 ;  /* 0x000000043f041899 */ /* 0x000fe40008011605 */
[----:B------:R-:W-:-:S02]  /*2d10*/  ULOP3.LUT UR48, UR48, UR6, URZ, 0x3c, !UPT ;  /* 0x0000000630307292 */ /* 0x000fc4000f8e3c3f */
[----:B------:R-:W-:Y:S02]  /*2d20*/  USHF.L.U32 UR45, UR45, 0x6, URZ ;  /* 0x000000062d2d7899 */ /* 0x000fe4000800063f */
[----:B------:R-:W-:Y:S01]  /*2d30*/  @UP1 ULOP3.LUT UR48, UR48, 0x1, UR4, 0x78, !UPT ;  /* 0x0000000130301892 */ /* 0x000fe2000f8e7804 */
[----:B------:R-:W-:Y:S11]  /*2d40*/  @!P0 BRA `(.L_x_41) ;  /* 0x0000000000408947 */ /* 0x000ff60003800000 */
[----:B-1----:R-:W-:Y:S01]  /*2d50*/  MOV R0, 0x0 ;  /* 0x0000000000007802 */ /* 0x002fe20000000f00 */
[----:B------:R-:W-:Y:S01]  /*2d60*/  ULDC.64 UR4, c[0x4][0x68] ;  /* 0x01001a0000047ab9 */ /* 0x000fe20000000a00 */
[----:B------:R-:W-:Y:S01]  /*2d70*/  ULDC.64 UR6, c[0x4][0x8] ;  /* 0x0100020000067ab9 */ /* 0x000fe20000000a00 */
[----:B------:R-:W-:Y:S01]  /*2d80*/  IMAD.U32 R4, RZ, RZ, UR4 ;  /* 0x00000004ff047e24 */ /* 0x000fe2000f8e00ff */
[----:B------:R1:W2:Y:S01]  /*2d90*/  LDC.64 R14, c[0x4][R0] ;  /* 0x01000000000e7b82 */ /* 0x0002a20000000a00 */
[----:B------:R-:W-:Y:S01]  /*2da0*/  IMAD.U32 R5, RZ, RZ, UR5 ;  /* 0x00000005ff057e24 */ /* 0x000fe2000f8e00ff */
[----:B------:R-:W-:Y:S01]  /*2db0*/  ULDC.64 UR4, c[0x4][0x70] ;  /* 0x01001c0000047ab9 */ /* 0x000fe20000000a00 */
[----:B------:R-:W-:Y:S02]  /*2dc0*/  IMAD.U32 R10, RZ, RZ, UR6 ;  /* 0x00000006ff0a7e24 */ /* 0x000fe4000f8e00ff */
[----:B------:R-:W-:Y:S02]  /*2dd0*/  IMAD.U32 R6, RZ, RZ, UR4 ;  /* 0x00000004ff067e24 */ /* 0x000fe4000f8e00ff */
[----:B------:R-:W-:-:S02]  /*2de0*/  IMAD.U32 R7, RZ, RZ, UR5 ;  /* 0x00000005ff077e24 */ /* 0x000fc4000f8e00ff */
[----:B------:R-:W-:Y:S02]  /*2df0*/  IMAD.U32 R11, RZ, RZ, UR7 ;  /* 0x00000007ff0b7e24 */ /* 0x000fe4000f8e00ff */
[----:B------:R-:W-:Y:S02]  /*2e00*/  IMAD.MOV.U32 R8, RZ, RZ, 0x70 ;  /* 0x00000070ff087424 */ /* 0x000fe400078e00ff */
[----:B------:R-:W-:Y:S02]  /*2e10*/  IMAD.MOV.U32 R12, RZ, RZ, 0x1 ;  /* 0x00000001ff0c7424 */ /* 0x000fe400078e00ff */
[----:B-1----:R-:W-:-:S07]  /*2e20*/  IMAD.MOV.U32 R13, RZ, RZ, RZ ;  /* 0x000000ffff0d7224 */ /* 0x002fce00078e00ff */
[----:B------:R-:W-:-:S07]  /*2e30*/  LEPC R20, `(.L_x_41) ;  /* 0x000000001014794e */ /* 0x000fce0000000000 */
[----:B--2--5:R-:W-:Y:S05]  /*2e40*/  CALL.ABS.NOINC R14 ;  /* 0x000000000e007343 */ /* 0x024fea0003c00000 */
.L_x_41:
[----:B------:R-:W-:-:S04]  /*2e50*/  UIADD3 UR4, UR49, 0x2200, URZ ;  /* 0x0000220031047890 */ /* 0x000fc8000fffe03f */
[----:B------:R-:W-:-:S06]  /*2e60*/  ULOP3.LUT UP0, URZ, UR4, 0x9f, URZ, 0xc0, !UPT ;  /* 0x0000009f043f7892 */ /* 0x000fcc000f80c03f */
[----:B------:R-:W-:-:S13]  /*2e70*/  PLOP3.LUT P0, PT, PT, PT, UP0, 0x80, 0x0 ;  /* 0x000000000000781c */ /* 0x000fda0003f0f008 */
[----:B------:R-:W-:Y:S05]  /*2e80*/  @!P0 BRA `(.L_x_42) ;  /* 0x0000000000408947 */ /* 0x000fea0003800000 */
[----:B-1----:R-:W-:Y:S01]  /*2e90*/  MOV R0, 0x0 ;  /* 0x0000000000007802 */ /* 0x002fe20000000f00 */
[----:B------:R-:W-:Y:S01]  /*2ea0*/  ULDC.64 UR4, c[0x4][0x68] ;  /* 0x01001a0000047ab9 */ /* 0x000fe20000000a00 */
[----:B------:R-:W-:Y:S01]  /*2eb0*/  ULDC.64 UR6, c[0x4][0x8] ;  /* 0x0100020000067ab9 */ /* 0x000fe20000000a00 */
[----:B------:R-:W-:Y:S01]  /*2ec0*/  MOV R4, UR4 ;  /* 0x0000000400047c02 */ /* 0x000fe20008000f00 */
        /* <DEDUP_REMOVED lines=12> */
.L_x_42:
[----:B------:R-:W2:Y:S02]  /*2f90*/  LDC.64 R8, c[0x0][0x590] ;  /* 0x00016400ff087b82 */ /* 0x000ea40000000a00 */
[----:B--2---:R-:W-:-:S04]  /*2fa0*/  ISETP.NE.U32.AND P0, PT, R8, RZ, PT ;  /* 0x000000ff0800720c */ /* 0x004fc80003f05070 */
[----:B------:R-:W-:-:S13]  /*2fb0*/  ISETP.NE.AND.EX P0, PT, R9, RZ, PT, P0 ;  /* 0x000000ff0900720c */ /* 0x000fda0003f05300 */
[----:B------:R-:W-:Y:S05]  /*2fc0*/  @!P0 BRA `(.L_x_43) ;  /* 0x0000000000348947 */ /* 0x000fea0003800000 */
[----:B------:R-:W-:Y:S02]  /*2fd0*/  ULDC.64 UR4, c[0x0][0x588] ;  /* 0x0001620000047ab9 */ /* 0x000fe40000000a00 */
[----:B------:R-:W-:-:S04]  /*2fe0*/  ISETP.NE.U32.AND P1, PT, RZ, UR4, PT ;  /* 0x00000004ff007c0c */ /* 0x000fc8000bf25070 */
[----:B------:R-:W-:-:S13]  /*2ff0*/  ISETP.NE.AND.EX P1, PT, RZ, UR5, PT, P1 ;  /* 0x00000005ff007c0c */ /* 0x000fda000bf25310 */
[----:B------:R-:W-:Y:S05]  /*3000*/  @!P1 BRA `(.L_x_44) ;  /* 0x0000000000189947 */ /* 0x000fea0003800000 */
[----:B------:R-:W2:Y:S01]  /*3010*/  LDC.64 R4, c[0x0][0x588] ;  /* 0x00016200ff047b82 */ /* 0x000ea20000000a00 */
[----:B------:R-:W-:-:S04]  /*3020*/  IMAD R3, R8, UR47, RZ ;  /* 0x0000002f08037c24 */ /* 0x000fc8000f8e02ff */
[----:B--2---:R-:W-:-:S05]  /*3030*/  IMAD.WIDE R4, R3, 0x4, R4 ;  /* 0x0000000403047825 */ /* 0x004fca00078e0204 */
[----:B-----5:R2:W5:Y:S01]  /*3040*/  LDG.E R57, desc[UR38][R4.64] ;  /* 0x0000002604397981 */ /* 0x020562000c1e1900 */
[----:B------:R-:W-:Y:S01]  /*3050*/  IMAD.MOV.U32 R56, RZ, RZ, 0x1 ;  /* 0x00000001ff387424 */ /* 0x000fe200078e00ff */
[----:B------:R-:W-:Y:S06]  /*3060*/  BRA `(.L_x_43) ;  /* 0x00000000000c7947 */ /* 0x000fec0003800000 */
.L_x_44:
[----:B------:R-:W-:Y:S01]  /*3070*/  ULDC UR4, c[0x0][0x580] ;  /* 0x0001600000047ab9 */ /* 0x000fe20000000800 */
[----:B------:R-:W-:Y:S01]  /*3080*/  IMAD.MOV.U32 R56, RZ, RZ, 0x1 ;  /* 0x00000001ff387424 */ /* 0x000fe200078e00ff */
[----:B-----5:R-:W-:-:S07]  /*3090*/  MOV R57, UR4 ;  /* 0x0000000400397c02 */ /* 0x020fce0008000f00 */
.L_x_43:
[----:B------:R-:W3:Y:S02]  /*30a0*/  LDC.64 R6, c[0x0][0x5b0] ;  /* 0x00016c00ff067b82 */ /* 0x000ee40000000a00 */
[----:B---3--:R-:W-:-:S04]  /*30b0*/  ISETP.NE.U32.AND P1, PT, R6, RZ, PT ;  /* 0x000000ff0600720c */ /* 0x008fc80003f25070 */
[----:B------:R-:W-:-:S13]  /*30c0*/  ISETP.NE.AND.EX P1, PT, R7, RZ, PT, P1 ;  /* 0x000000ff0700720c */ /* 0x000fda0003f25310 */
[----:B------:R-:W-:Y:S05]  /*30d0*/  @!P1 BRA `(.L_x_45) ;  /* 0x00000000002c9947 */ /* 0x000fea0003800000 */
[----:B------:R-:W-:Y:S02]  /*30e0*/  ULDC.64 UR4, c[0x0][0x5a8] ;  /* 0x00016a0000047ab9 */ /* 0x000fe40000000a00 */
[----:B------:R-:W-:-:S04]  /*30f0*/  ISETP.NE.U32.AND P1, PT, RZ, UR4, PT ;  /* 0x00000004ff007c0c */ /* 0x000fc8000bf25070 */
[----:B------:R-:W-:-:S13]  /*3100*/  ISETP.NE.AND.EX P1, PT, RZ, UR5, PT, P1 ;  /* 0x00000005ff007c0c */ /* 0x000fda000bf25310 */
[----:B------:R-:W-:Y:S05]  /*3110*/  @!P1 BRA `(.L_x_46) ;  /* 0x0000000000149947 */ /* 0x000fea0003800000 */
[----:B--2---:R-:W2:Y:S01]  /*3120*/  LDC.64 R4, c[0x0][0x5a8] ;  /* 0x00016a00ff047b82 */ /* 0x004ea20000000a00 */
[----:B------:R-:W-:-:S04]  /*3130*/  IMAD R3, R6, UR47, RZ ;  /* 0x0000002f06037c24 */ /* 0x000fc8000f8e02ff */
[----:B--2---:R-:W-:-:S05]  /*3140*/  IMAD.WIDE R4, R3, 0x4, R4 ;  /* 0x0000000403047825 */ /* 0x004fca00078e0204 */
[----:B-----5:R3:W5:Y:S01]  /*3150*/  LDG.E R58, desc[UR38][R4.64] ;  /* 0x00000026043a7981 */ /* 0x020762000c1e1900 */
[----:B------:R-:W-:Y:S05]  /*3160*/  BRA `(.L_x_45) ;  /* 0x0000000000087947 */ /* 0x000fea0003800000 */
.L_x_46:
[----:B------:R-:W-:Y:S02]  /*3170*/  ULDC UR4, c[0x0][0x5a0] ;  /* 0x0001680000047ab9 */ /* 0x000fe40000000800 */
[----:B-----5:R-:W-:-:S07]  /*3180*/  IMAD.U32 R58, RZ, RZ, UR4 ;  /* 0x00000004ff3a7e24 */ /* 0x020fce000f8e00ff */
.L_x_45:
[----:B------:R-:W-:Y:S01]  /*3190*/  ULDC.64 UR4, c[0x0][0x588] ;  /* 0x0001620000047ab9 */ /* 0x000fe20000000a00 */
[----:B------:R-:W-:Y:S01]  /*31a0*/  ISETP.NE.U32.AND P1, PT, R8, RZ, PT ;  /* 0x000000ff0800720c */ /* 0x000fe20003f25070 */
[----:B------:R-:W-:Y:S02]  /*31b0*/  UISETP.NE.U32.AND UP0, UPT, UR4, URZ, UPT ;  /* 0x0000003f0400728c */ /* 0x000fe4000bf05070 */
[----:B------:R-:W-:Y:S02]  /*31c0*/  ISETP.NE.U32.AND P4, PT, RZ, UR4, PT ;  /* 0x00000004ff007c0c */ /* 0x000fe4000bf85070 */
[----:B------:R-:W-:Y:S01]  /*31d0*/  ISETP.NE.AND.EX P1, PT, R9, RZ, PT, P1 ;  /* 0x000000ff0900720c */ /* 0x000fe20003f25310 */
[----:B------:R-:W-:Y:S02]  /*31e0*/  UISETP.NE.AND.EX UP0, UPT, UR5, URZ, UPT, UP0 ;  /* 0x0000003f0500728c */ /* 0x000fe4000bf05300 */
[----:B------:R-:W-:Y:S02]  /*31f0*/  ISETP.NE.AND.EX P4, PT, RZ, UR5, PT, P4 ;  /* 0x00000005ff007c0c */ /* 0x000fe4000bf85340 */
[----:B------:R-:W-:-:S02]  /*3200*/  PLOP3.LUT P3, PT, PT, PT, PT, 0x8, 0x0 ;  /* 0x000000000000781c */ /* 0x000fc40003f6e170 */
[----:B------:R-:W-:-:S04]  /*3210*/  PLOP3.LUT P2, PT, PT, PT, UP0, 0x80, 0x0 ;  /* 0x000000000000781c */ /* 0x000fc80003f4f008 */
[----:B------:R-:W-:-:S05]  /*3220*/  PLOP3.LUT P2, PT, P2, PT, PT, 0x8, 0x0 ;  /* 0x000000000000781c */ /* 0x000fca000174e170 */
[----:B------:R-:W-:Y:S08]  /*3230*/  @P4 BRA P1, `(.L_x_47) ;  /* 0x0000000000244947 */ /* 0x000ff00000800000 */
[----:B------:R-:W-:Y:S04]  /*3240*/  BSSY B0, `(.L_x_47) ;  /* 0x0000008000007945 */ /* 0x000fe80003800000 */
[----:B------:R-:W-:Y:S05]  /*3250*/  @!P0 BRA `(.L_x_48) ;  /* 0x0000000000148947 */ /* 0x000fea0003800000 */
[----:B------:R-:W-:Y:S02]  /*3260*/  LOP3.LUT P1, RZ, R56, 0xff, RZ, 0xc0, !PT ;  /* 0x000000ff38ff7812 */ /* 0x000fe4000782c0ff */
[----:B------:R-:W-:-:S11]  /*3270*/  PLOP3.LUT P3, PT, P2, PT, PT, 0x80, 0x0 ;  /* 0x000000000000781c */ /* 0x000fd6000176f070 */
[----:B------:R-:W-:Y:S05]  /*3280*/  @!P1 BRA `(.L_x_49) ;  /* 0x00000000000c9947 */ /* 0x000fea0003800000 */
[----:B-----5:R-:W-:Y:S01]  /*3290*/  FSETP.EQ.AND P3, PT, R57, RZ, PT ;  /* 0x000000ff3900720b */ /* 0x020fe20003f62000 */
[----:B------:R-:W-:-:S12]  /*32a0*/  BRA `(.L_x_49) ;  /* 0x0000000000047947 */ /* 0x000fd80003800000 */
.L_x_48:
[----:B-----5:R-:W-:-:S13]  /*32b0*/  FSETP.EQ.AND P3, PT, R57, RZ, PT ;  /* 0x000000ff3900720b */ /* 0x020fda0003f62000 */
.L_x_49:
[----:B------:R-:W-:Y:S05]  /*32c0*/  BSYNC B0 ;  /* 0x0000000000007941 */ /* 0x000fea0003800000 */
.L_x_47:
[----:B------:R-:W-:Y:S04]  /*32d0*/  BSSY B0, `(.L_x_50) ;  /* 0x0000007000007945 */ /* 0x000fe80003800000 */
[----:B------:R-:W-:Y:S05]  /*32e0*/  @!P0 BRA `(.L_x_51) ;  /* 0x0000000000108947 */ /* 0x000fea0003800000 */
[----:B------:R-:W-:-:S13]  /*32f0*/  LOP3.LUT P0, RZ, R56, 0xff, RZ, 0xc0, !PT ;  /* 0x000000ff38ff7812 */ /* 0x000fda000780c0ff */
[----:B------:R-:W-:Y:S05]  /*3300*/  @!P0 BRA `(.L_x_52) ;  /* 0x00000000000c8947 */ /* 0x000fea0003800000 */
[----:B-----5:R-:W-:Y:S01]  /*3310*/  FSETP.EQ.AND P2, PT, R57, RZ, PT ;  /* 0x000000ff3900720b */ /* 0x020fe20003f42000 */
[----:B------:R-:W-:-:S12]  /*3320*/  BRA `(.L_x_52) ;  /* 0x0000000000047947 */ /* 0x000fd80003800000 */
.L_x_51:
[----:B-----5:R-:W-:-:S13]  /*3330*/  FSETP.EQ.AND P2, PT, R57, RZ, PT ;  /* 0x000000ff3900720b */ /* 0x020fda0003f42000 */
.L_x_52:
[----:B------:R-:W-:Y:S05]  /*3340*/  BSYNC B0 ;  /* 0x0000000000007941 */ /* 0x000fea0003800000 */
.L_x_50:
[----:B------:R-:W-:Y:S01]  /*3350*/  BSSY B0, `(.L_x_53) ;  /* 0x0000038000007945 */ /* 0x000fe20003800000 */
[----:B-1----:R-:W-:Y:S01]  /*3360*/  IMAD.MOV.U32 R0, RZ, RZ, RZ ;  /* 0x000000ffff007224 */ /* 0x002fe200078e00ff */
[----:B--23--:R-:W-:Y:S01]  /*3370*/  CS2R R4, SRZ ;  /* 0x0000000000047805 */ /* 0x00cfe2000001ff00 */
[----:B------:R-:W-:Y:S01]  /*3380*/  IMAD.MOV.U32 R3, RZ, RZ, RZ ;  /* 0x000000ffff037224 */ /* 0x000fe200078e00ff */
[----:B------:R-:W-:Y:S06]  /*3390*/  @P3 BRA `(.L_x_54) ;  /* 0x0000000000cc3947 */ /* 0x000fec0003800000 */
[----:B------:R-:W-:-:S13]  /*33a0*/  ISETP.NE.AND P1, PT, R60, 0x3, PT ;  /* 0x000000033c00780c */ /* 0x000fda0003f25270 */
[----:B------:R-:W-:Y:S05]  /*33b0*/  @!P1 BRA `(.L_x_55) ;  /* 0x0000000000049947 */ /* 0x000fea0003800000 */
[----:B------:R-:W-:Y:S01]  /*33c0*/  BPT.TRAP 0x1 ;  /* 0x000000040000795c */ /* 0x000fe20000300000 */
.L_x_55:
[----:B------:R-:W-:Y:S01]  /*33d0*/  LEA R13, R64, UR49, 0x3 ;  /* 0x00000031400d7c11 */ /* 0x000fe2000f8e18ff */
[----:B------:R-:W-:Y:S01]  /*33e0*/  BSSY B1, `(.L_x_56) ;  /* 0x0000006000017945 */ /* 0x000fe20003800000 */
[----:B------:R-:W-:Y:S01]  /*33f0*/  SHF.L.U32 R4, R61, 0x1f, RZ ;  /* 0x0000001f3d047819 */ /* 0x000fe200000006ff */
[----:B------:R-:W-:Y:S02]  /*3400*/  IMAD.MOV.U32 R0, RZ, RZ, RZ ;  /* 0x000000ffff007224 */ /* 0x000fe400078e00ff */
[----:B------:R-:W-:Y:S01]  /*3410*/  IMAD.MOV.U32 R3, RZ, RZ, RZ ;  /* 0x000000ffff037224 */ /* 0x000fe200078e00ff */
[----:B------:R-:W1:Y:S02]  /*3420*/  SYNCS.PHASECHK.TRANS64.TRYWAIT P0, [R13+URZ+0x110], R4 ;  /* 0x000110040d0075a7 */ /* 0x000e64000800017f */
[----:B-1----:R-:W-:Y:S05]  /*3430*/  @!P0 BRA `(.L_x_57) ;  /* 0x0000007400c48947 */ /* 0x002fea0003800000 */
.L_x_147:
[----:B------:R-:W-:Y:S05]  /*3440*/  BSYNC B1 ;  /* 0x0000000000017941 */ /* 0x000fea0003800000 */
.L_x_56:
[----:B------:R-:W-:Y:S01]  /*3450*/  BSSY B1, `(.L_x_58) ;  /* 0x0000016000017945 */ /* 0x000fe20003800000 */
[----:B-1----:R-:W-:-:S03]  /*3460*/  CS2R R4, SRZ ;  /* 0x0000000000047805 */ /* 0x002fc6000001ff00 */
[----:B------:R-:W-:Y:S05]  /*3470*/  @P2 BRA `(.L_x_59) ;  /* 0x00000000004c2947 */ /* 0x000fea0003800000 */
[----:B------:R-:W-:Y:S01]  /*3480*/  SHF.R.U32.HI R3, RZ, 0x4, R18 ;  /* 0x00000004ff037819 */ /* 0x000fe20000011612 */
[----:B------:R-:W-:-:S03]  /*3490*/  IMAD R0, R64, 0x1000, R59 ;  /* 0x0000100040007824 */ /* 0x000fc600078e023b */
[----:B------:R-:W-:Y:S01]  /*34a0*/  LOP3.LUT P0, RZ, R3, 0x1, RZ, 0xc0, !PT ;  /* 0x0000000103ff7812 */ /* 0x000fe2000780c0ff */
[----:B------:R-:W-:Y:S01]  /*34b0*/  VIADD R3, R0, UR49 ;  /* 0x0000003100037c36 */ /* 0x000fe20008000000 */
[----:B------:R-:W-:Y:S03]  /*34c0*/  LDS.U16 R5, [R0+UR49+0x308] ;  /* 0x0003083100057984 */ /* 0x000fe60008000400 */
[C---:B------:R-:W-:Y:S01]  /*34d0*/  VIADD R4, R3.reuse, 0x200 ;  /* 0x0000020003047836 */ /* 0x040fe20000000000 */
[----:B------:R-:W1:Y:S01]  /*34e0*/  LDS.U16 R6, [R0+UR49+0x208] ;  /* 0x0002083100067984 */ /* 0x000e620008000400 */
[----:B------:R-:W-:-:S03]  /*34f0*/  VIADD R7, R3, 0x210 ;  /* 0x0000021003077836 */ /* 0x000fc60000000000 */
[----:B------:R-:W-:Y:S03]  /*3500*/  LDS.U16 R3, [R0+UR49+0x200] ;  /* 0x0002003100037984 */ /* 0x000fe60008000400 */
[----:B------:R-:W-:Y:S02]  /*3510*/  @P0 VIADD R7, R4, 0xfffffff0 ;  /* 0xfffffff004070836 */ /* 0x000fe40000000000 */
[----:B------:R-:W2:Y:S04]  /*3520*/  LDS.U16 R4, [R0+UR49+0x300] ;  /* 0x0003003100047984 */ /* 0x000ea80008000400 */
[----:B------:R-:W-:Y:S04]  /*3530*/  LDS.U16 R8, [R7+0x100] ;  /* 0x0001000007087984 */ /* 0x000fe80000000400 */
[----:B------:R-:W3:Y:S04]  /*3540*/  LDS.U16 R9, [R7] ;  /* 0x0000000007097984 */ /* 0x000ee80000000400 */
[----:B------:R-:W-:Y:S04]  /*3550*/  LDS.U16 R10, [R7+0x108] ;  /* 0x00010800070a7984 */ /* 0x000fe80000000400 */
[----:B------:R-:W4:Y:S01]  /*3560*/  LDS.U16 R11, [R7+0x8] ;  /* 0x00000800070b7984 */ /* 0x000f220000000400 */
[----:B-1----:R-:W-:-:S02]  /*3570*/  PRMT R5, R6, 0x5410, R5 ;  /* 0x0000541006057816 */ /* 0x002fc40000000005 */
[----:B--2---:R-:W-:Y:S02]  /*3580*/  PRMT R4, R3, 0x5410, R4 ;  /* 0x0000541003047816 */ /* 0x004fe40000000004 */
[----:B---3--:R-:W-:Y:S02]  /*3590*/  PRMT R3, R9, 0x5410, R8 ;  /* 0x0000541009037816 */ /* 0x008fe40000000008 */
[----:B----4-:R-:W-:-:S07]  /*35a0*/  PRMT R0, R11, 0x5410, R10 ;  /* 0x000054100b007816 */ /* 0x010fce000000000a */
.L_x_59:
[----:B------:R-:W-:Y:S05]  /*35b0*/  BSYNC B1 ;  /* 0x0000000000017941 */ /* 0x000fea0003800000 */
.L_x_58:
[----:B------:R-:W-:Y:S01]  /*35c0*/  @!PT LDS RZ, [RZ] ;  /* 0x00000000fffff984 */ /* 0x000fe20000000800 */
[----:B------:R-:W-:Y:S01]  /*35d0*/  @!PT LDS RZ, [RZ] ;  /* 0x00000000fffff984 */ /* 0x000fe20000000800 */
[----:B------:R-:W-:Y:S01]  /*35e0*/  @!PT LDS RZ, [RZ] ;  /* 0x00000000fffff984 */ /* 0x000fe20000000800 */
[----:B------:R-:W-:Y:S01]  /*35f0*/  @!PT LDS RZ, [RZ] ;  /* 0x00000000fffff984 */ /* 0x000fe20000000800 */
[----:B------:R1:W-:Y:S06]  /*3600*/  MEMBAR.ALL.CTA ;  /* 0x0000000000007992 */ /* 0x0003ec0000008000 */
[----:B-1----:R-:W1:Y:S01]  /*3610*/  FENCE.VIEW.ASYNC.S ;  /* 0x00000000000073c6 */ /* 0x002e620000000000 */
[----:B------:R-:W-:Y:S05]  /*3620*/  @!P1 BRA `(.L_x_60) ;  /* 0x0000000000049947 */ /* 0x000fea0003800000 */
[----:B------:R-:W-:Y:S01]  /*3630*/  BPT.TRAP 0x1 ;  /* 0x000000040000795c */ /* 0x000fe20000300000 */
.L_x_60:
[----:B------:R-:W2:Y:S01]  /*3640*/  S2R R7, SR_CgaCtaId ;  /* 0x0000000000077919 */ /* 0x000ea20000008800 */
[----:B------:R-:W-:Y:S01]  /*3650*/  IADD3 R6, R13, 0x120, RZ ;  /* 0x000001200d067810 */ /* 0x000fe20007ffe0ff */
[----:B------:R-:W-:-:S05]  /*3660*/  VIADD R64, R64, 0x1 ;  /* 0x0000000140407836 */ /* 0x000fca0000000000 */
[----:B------:R-:W-:-:S04]  /*3670*/  ISETP.NE.AND P0, PT, R64, 0x2, PT ;  /* 0x000000024000780c */ /* 0x000fc80003f05270 */
[----:B------:R-:W-:Y:S02]  /*3680*/  SEL R64, R64, RZ, P0 ;  /* 0x000000ff40407207 */ /* 0x000fe40000000000 */
[----:B--2---:R-:W-:-:S04]  /*3690*/  PRMT R6, R7, 0x654, R6 ;  /* 0x0000065407067816 */ /* 0x004fc80000000006 */
[----:B-1----:R1:W-:Y:S02]  /*36a0*/  SYNCS.ARRIVE.TRANS64.RED.A1T0 RZ, [R6+URZ], RZ ;  /* 0x000000ff06ff79a7 */ /* 0x0023e4000810043f */
[----:B-1----:R-:W-:-:S04]  /*36b0*/  SEL R6, RZ, 0x1, P0 ;  /* 0x00000001ff067807 */ /* 0x002fc80000000000 */
[----:B------:R-:W-:-:S07]  /*36c0*/  LOP3.LUT R61, R61, R6, RZ, 0x3c, !PT ;  /* 0x000000063d3d7212 */ /* 0x000fce00078e3cff */
.L_x_54:
[----:B------:R-:W-:Y:S05]  /*36d0*/  BSYNC B0 ;  /* 0x0000000000007941 */ /* 0x000fea0003800000 */
.L_x_53:
[----:B------:R-:W-:Y:S01]  /*36e0*/  F2FP.F16.E4M3.UNPACK_B R6, R4.H1 ;  /* 0x00000004ff06723e */ /* 0x000fe200030006ff */
[C---:B-----5:R-:W-:Y:S01]  /*36f0*/  FMUL R9, R58.reuse, R94 ;  /* 0x0000005e3a097220 */ /* 0x060fe20000400000 */
[----:B------:R-:W-:Y:S01]  /*3700*/  F2FP.F16.E4M3.UNPACK_B R7, R5 ;  /* 0x00000005ff07723e */ /* 0x000fe200020006ff */
[C---:B------:R-:W-:Y:S01]  /*3710*/  FMUL R12, R58.reuse, R93 ;  /* 0x0000005d3a0c7220 */ /* 0x040fe20000400000 */
[C---:B------:R-:W-:Y:S01]  /*3720*/  FMUL R15, R58.reuse, R91 ;  /* 0x0000005b3a0f7220 */ /* 0x040fe20000400000 */
[--C-:B------:R-:W-:Y:S01]  /*3730*/  HADD2.F32 R8, -RZ, R6.reuse.H0_H0 ;  /* 0x20000006ff087230 */ /* 0x100fe20000004100 */
[----:B------:R-:W-:Y:S01]  /*3740*/  F2FP.F16.E4M3.UNPACK_B R31, R3 ;  /* 0x00000003ff1f723e */ /* 0x000fe200020006ff */
[----:B------:R-:W-:Y:S02]  /*3750*/  HADD2.F32 R6, -RZ, R6.H1_H1 ;  /* 0x30000006ff067230 */ /* 0x000fe40000004100 */
[----:B------:R-:W-:Y:S01]  /*3760*/  FMUL R90, R58, R90 ;  /* 0x0000005a3a5a7220 */ /* 0x000fe20000400000 */
[----:B------:R-:W-:-:S02]  /*3770*/  HADD2.F32 R10, -RZ, R7.H0_H0 ;  /* 0x20000007ff0a7230 */ /* 0x000fc40000004100 */
[C---:B------:R-:W-:Y:S01]  /*3780*/  FFMA R13, R57.reuse, R8, R12 ;  /* 0x00000008390d7223 */ /* 0x040fe2000000000c */
[----:B------:R-:W-:Y:S02]  /*3790*/  HADD2.F32 R20, -RZ, R7.H1_H1 ;  /* 0x30000007ff147230 */ /* 0x000fe40000004100 */
[----:B------:R-:W-:Y:S01]  /*37a0*/  FMUL R7, R58, R96 ;  /* 0x000000603a077220 */ /* 0x000fe20000400000 */
[----:B------:R-:W-:Y:S02]  /*37b0*/  IMAD.MOV.U32 R8, RZ, RZ, 0x3c09919f ;  /* 0x3c09919fff087424 */ /* 0x000fe400078e00ff */
[----:B------:R-:W-:Y:S01]  /*37c0*/  FFMA R15, R57, R10, R15 ;  /* 0x0000000a390f7223 */ /* 0x000fe2000000000f */
[----:B------:R-:W-:Y:S01]  /*37d0*/  FMUL R37, R13, 0.70710676908493041992 ;  /* 0x3f3504f30d257820 */ /* 0x000fe20000400000 */
[C---:B------:R-:W-:Y:S01]  /*37e0*/  FFMA R14, R57.reuse, R6, R7 ;  /* 0x00000006390e7223 */ /* 0x040fe20000000007 */
[----:B------:R-:W-:Y:S01]  /*37f0*/  FFMA R20, R57, R20, R9 ;  /* 0x0000001439147223 */ /* 0x000fe20000000009 */
[----:B------:R-:W-:Y:S01]  /*3800*/  FMUL R40, R15, 0.70710676908493041992 ;  /* 0x3f3504f30f287820 */ /* 0x000fe20000400000 */
[----:B------:R-:W-:-:S02]  /*3810*/  IMAD.MOV.U32 R6, RZ, RZ, 0x38eb4c3a ;  /* 0x38eb4c3aff067424 */ /* 0x000fc400078e00ff */
[----:B------:R-:W-:Y:S01]  /*3820*/  FMUL R39, R14, 0.70710676908493041992 ;  /* 0x3f3504f30e277820 */ /* 0x000fe20000400000 */
[----:B------:R-:W-:Y:S01]  /*3830*/  FMUL R42, R20, 0.70710676908493041992 ;  /* 0x3f3504f3142a7820 */ /* 0x000fe20000400000 */
[----:B------:R-:W-:Y:S02]  /*3840*/  IMAD.MOV.U32 R7, RZ, RZ, 0x3aae005b ;  /* 0x3aae005bff077424 */ /* 0x000fe400078e00ff */
[----:B------:R-:W-:Y:S01]  /*3850*/  FMUL R9, R37, R37 ;  /* 0x0000002525097220 */ /* 0x000fe20000400000 */
[C---:B------:R-:W-:Y:S01]  /*3860*/  FMUL R10, R39.reuse, R39 ;  /* 0x00000027270a7220 */ /* 0x040fe20000400000 */
[----:B------:R-:W-:Y:S01]  /*3870*/  FMUL R12, R42, R42 ;  /* 0x0000002a2a0c7220 */ /* 0x000fe20000400000 */
[----:B------:R-:W-:Y:S01]  /*3880*/  FSETP.GE.AND P1, PT, |R39|, 1.0029599666595458984, PT ;  /* 0x3f8060fe2700780b */ /* 0x000fe20003f26200 */
[----:B------:R-:W-:Y:S01]  /*3890*/  FMUL R11, R40, R40 ;  /* 0x00000028280b7220 */ /* 0x000fe20000400000 */
[----:B------:R-:W-:Y:S01]  /*38a0*/  FSETP.GE.AND P5, PT, |R42|, 1.0029599666595458984, PT ;  /* 0x3f8060fe2a00780b */ /* 0x000fe20003fa6200 */
[C---:B------:R-:W-:Y:S01]  /*38b0*/  FMUL R88, R58.reuse, R88 ;  /* 0x000000583a587220 */ /* 0x040fe20000400000 */
[----:B------:R-:W-:Y:S01]  /*38c0*/  FSETP.GE.AND P0, PT, |R37|, 1.0029599666595458984, PT ;  /* 0x3f8060fe2500780b */ /* 0x000fe20003f06200 */
[----:B------:R-:W-:Y:S01]  /*38d0*/  FMUL R84, R58, R84 ;  /* 0x000000543a547220 */ /* 0x000fe20000400000 */
[----:B------:R-:W-:Y:S01]  /*38e0*/  FSETP.GE.AND P4, PT, |R40|, 1.0029599666595458984, PT ;  /* 0x3f8060fe2800780b */ /* 0x000fe20003f86200 */
[----:B------:R-:W-:Y:S01]  /*38f0*/  FMUL R82, R58, R82 ;  /* 0x000000523a527220 */ /* 0x000fe20000400000 */
[----:B------:R-:W-:Y:S01]  /*3900*/  FSEL R25, |R39|, R10, P1 ;  /* 0x0000000a27197208 */ /* 0x000fe20000800200 */
[----:B------:R-:W-:Y:S01]  /*3910*/  FMUL R20, R20, 0.5 ;  /* 0x3f00000014147820 */ /* 0x000fe20000400000 */
[----:B------:R-:W-:-:S02]  /*3920*/  FSEL R35, |R42|, R12, P5 ;  /* 0x0000000c2a237208 */ /* 0x000fc40002800200 */
[----:B------:R-:W-:Y:S01]  /*3930*/  FSEL R21, |R37|, R9, P0 ;  /* 0x0000000925157208 */ /* 0x000fe20000000200 */
[----:B------:R-:W-:Y:S01]  /*3940*/  IMAD.MOV.U32 R9, RZ, RZ, 0x3d24d99a ;  /* 0x3d24d99aff097424 */ /* 0x000fe200078e00ff */
[----:B------:R-:W-:Y:S02]  /*3950*/  FSEL R10, R6, 8.4834944573231041431e-05, P0 ;  /* 0x38b1e96a060a7808 */ /* 0x000fe40000000000 */
[----:B------:R-:W-:Y:S02]  /*3960*/  FSEL R12, -R7, -0.00082130916416645050049, P0 ;  /* 0xba574d20070c7808 */ /* 0x000fe40000000100 */
[----:B------:R-:W-:Y:S01]  /*3970*/  FSEL R27, |R40|, R11, P4 ;  /* 0x0000000b281b7208 */ /* 0x000fe20002000200 */
[----:B------:R-:W-:Y:S01]  /*3980*/  IMAD.MOV.U32 R11, RZ, RZ, 0x3f69b4f9 ;  /* 0x3f69b4f9ff0b7424 */ /* 0x000fe200078e00ff */
[----:B------:R-:W-:Y:S01]  /*3990*/  FSEL R28, R6, 8.4834944573231041431e-05, P4 ;  /* 0x38b1e96a061c7808 */ /* 0x000fe20002000000 */
[----:B------:R-:W-:Y:S01]  /*39a0*/  FFMA R10, R21, R10, R12 ;  /* 0x0000000a150a7223 */ /* 0x000fe2000000000c */
[----:B------:R-:W-:-:S02]  /*39b0*/  FSEL R30, -R7, -0.00082130916416645050049, P4 ;  /* 0xba574d20071e7808 */ /* 0x000fc40002000100 */
[----:B------:R-:W-:Y:S02]  /*39c0*/  FSEL R24, R6, 8.4834944573231041431e-05, P1 ;  /* 0x38b1e96a06187808 */ /* 0x000fe40000800000 */
[----:B------:R-:W-:Y:S01]  /*39d0*/  FSEL R26, -R7, -0.00082130916416645050049, P1 ;  /* 0xba574d20071a7808 */ /* 0x000fe20000800100 */
[----:B------:R-:W-:Y:S01]  /*39e0*/  FFMA R32, R27, R28, R30 ;  /* 0x0000001c1b207223 */ /* 0x000fe2000000001e */
[C---:B------:R-:W-:Y:S02]  /*39f0*/  FSEL R12, R8.reuse, 0.0052134888246655464172, P0 ;  /* 0x3baad5ea080c7808 */ /* 0x040fe40000000000 */
[----:B------:R-:W-:Y:S01]  /*3a00*/  FSEL R28, R8, 0.0052134888246655464172, P1 ;  /* 0x3baad5ea081c7808 */ /* 0x000fe20000800000 */
[----:B------:R-:W-:Y:S01]  /*3a10*/  FFMA R26, R25, R24, R26 ;  /* 0x00000018191a7223 */ /* 0x000fe2000000001a */
[----:B------:R-:W-:Y:S01]  /*3a20*/  FSEL R34, R6, 8.4834944573231041431e-05, P5 ;  /* 0x38b1e96a06227808 */ /* 0x000fe20002800000 */
[----:B------:R-:W-:Y:S01]  /*3a30*/  FFMA R12, R21, R10, R12 ;  /* 0x0000000a150c7223 */ /* 0x000fe2000000000c */
[----:B------:R-:W-:Y:S01]  /*3a40*/  FSEL R36, -R7, -0.00082130916416645050049, P5 ;  /* 0xba574d2007247808 */ /* 0x000fe20002800100 */
[----:B------:R-:W-:Y:S01]  /*3a50*/  FFMA R26, R25, R26, R28 ;  /* 0x0000001a191a7223 */ /* 0x000fe2000000001c */
[C---:B------:R-:W-:Y:S01]  /*3a60*/  FSEL R30, -R9.reuse, -0.026868773624300956726, P1 ;  /* 0xbcdc1be7091e7808 */ /* 0x040fe20000800100 */
[----:B------:R-:W-:Y:S01]  /*3a70*/  IMAD.MOV.U32 R10, RZ, RZ, 0x3e235519 ;  /* 0x3e235519ff0a7424 */ /* 0x000fe200078e00ff */
[----:B------:R-:W-:Y:S01]  /*3a80*/  FSEL R24, -R9, -0.026868773624300956726, P0 ;  /* 0xbcdc1be709187808 */ /* 0x000fe20000000100 */
[----:B------:R-:W-:Y:S01]  /*3a90*/  FFMA R38, R35, R34, R36 ;  /* 0x0000002223267223 */ /* 0x000fe20000000024 */
[----:B------:R-:W-:Y:S01]  /*3aa0*/  FSEL R34, R8, 0.0052134888246655464172, P4 ;  /* 0x3baad5ea08227808 */ /* 0x000fe20002000000 */
[----:B------:R-:W-:Y:S01]  /*3ab0*/  FFMA R30, R25, R26, R30 ;  /* 0x0000001a191e7223 */ /* 0x000fe2000000001e */
[----:B------:R-:W-:Y:S01]  /*3ac0*/  FSEL R26, R10, 0.11284004896879196167, P0 ;  /* 0x3de718af0a1a7808 */ /* 0x000fe20000000000 */
[----:B------:R-:W-:Y:S01]  /*3ad0*/  FFMA R24, R21, R12, R24 ;  /* 0x0000000c15187223 */ /* 0x000fe20000000018 */
[----:B------:R-:W-:-:S02]  /*3ae0*/  IMAD.MOV.U32 R12, RZ, RZ, 0x3f210a14 ;  /* 0x3f210a14ff0c7424 */ /* 0x000fc400078e00ff */
[----:B------:R-:W-:Y:S01]  /*3af0*/  FFMA R34, R27, R32, R34 ;  /* 0x000000201b227223 */ /* 0x000fe20000000022 */
[----:B------:R-:W-:Y:S01]  /*3b00*/  FSEL R32, R10, 0.11284004896879196167, P1 ;  /* 0x3de718af0a207808 */ /* 0x000fe20000800000 */
[----:B------:R-:W-:Y:S01]  /*3b10*/  FFMA R24, R21, R24, R26 ;  /* 0x0000001815187223 */ /* 0x000fe2000000001a */
[----:B------:R-:W-:Y:S02]  /*3b20*/  FSEL R28, R11, -0.37612664699554443359, P0 ;  /* 0xbec093ac0b1c7808 */ /* 0x000fe40000000000 */
[----:B------:R-:W-:Y:S01]  /*3b30*/  FSEL R36, -R9, -0.026868773624300956726, P4 ;  /* 0xbcdc1be709247808 */ /* 0x000fe20002000100 */
[----:B------:R-:W-:Y:S01]  /*3b40*/  FFMA R30, R25, R30, R32 ;  /* 0x0000001e191e7223 */ /* 0x000fe20000000020 */
[----:B------:R-:W-:Y:S01]  /*3b50*/  FSEL R26, R12, 0.12837915122509002686, P0 ;  /* 0x3e0375d30c1a7808 */ /* 0x000fe20000000000 */
[----:B------:R-:W-:Y:S01]  /*3b60*/  FFMA R24, R21, R24, R28 ;  /* 0x0000001815187223 */ /* 0x000fe2000000001c */
[----:B------:R-:W-:Y:S01]  /*3b70*/  FSEL R32, R11, -0.37612664699554443359, P1 ;  /* 0xbec093ac0b207808 */ /* 0x000fe20000800000 */
[----:B------:R-:W-:Y:S01]  /*3b80*/  FFMA R34, R27, R34, R36 ;  /* 0x000000221b227223 */ /* 0x000fe20000000024 */
[----:B------:R-:W-:Y:S01]  /*3b90*/  FSEL R36, R10, 0.11284004896879196167, P4 ;  /* 0x3de718af0a247808 */ /* 0x000fe20002000000 */
[----:B------:R-:W-:Y:S01]  /*3ba0*/  FFMA R21, R21, R24, R26 ;  /* 0x0000001815157223 */ /* 0x000fe2000000001a */
[----:B------:R-:W-:Y:S01]  /*3bb0*/  FSEL R24, R12, 0.12837915122509002686, P1 ;  /* 0x3e0375d30c187808 */ /* 0x000fe20000800000 */
[----:B------:R-:W-:Y:S01]  /*3bc0*/  FFMA R30, R25, R30, R32 ;  /* 0x0000001e191e7223 */ /* 0x000fe20000000020 */
[----:B------:R-:W-:Y:S01]  /*3bd0*/  FSEL R28, -|R37|, R37, P0 ;  /* 0x00000025251c7208 */ /* 0x000fe20000000300 */
[----:B------:R-:W-:Y:S01]  /*3be0*/  FFMA R34, R27, R34, R36 ;  /* 0x000000221b227223 */ /* 0x000fe20000000024 */
[----:B------:R-:W-:Y:S01]  /*3bf0*/  FSEL R26, R11, -0.37612664699554443359, P4 ;  /* 0xbec093ac0b1a7808 */ /* 0x000fe20002000000 */
[----:B------:R-:W-:Y:S01]  /*3c00*/  FFMA R24, R25, R30, R24 ;  /* 0x0000001e19187223 */ /* 0x000fe20000000018 */
[----:B------:R-:W-:Y:S01]  /*3c10*/  FSEL R30, R8, 0.0052134888246655464172, P5 ;  /* 0x3baad5ea081e7808 */ /* 0x000fe20002800000 */
[----:B------:R-:W-:Y:S01]  /*3c20*/  FFMA R21, R21, R28, R28 ;  /* 0x0000001c15157223 */ /* 0x000fe2000000001c */
[----:B------:R-:W-:Y:S01]  /*3c30*/  FSEL R25, -|R39|, R39, P1 ;  /* 0x0000002727197208 */ /* 0x000fe20000800300 */
[----:B------:R-:W-:Y:S01]  /*3c40*/  FFMA R26, R27, R34, R26 ;  /* 0x000000221b1a7223 */ /* 0x000fe2000000001a */
[----:B------:R-:W-:Y:S01]  /*3c50*/  FSEL R28, R12, 0.12837915122509002686, P4 ;  /* 0x3e0375d30c1c7808 */ /* 0x000fe20002000000 */
[----:B------:R-:W-:Y:S01]  /*3c60*/  FFMA R30, R35, R38, R30 ;  /* 0x00000026231e7223 */ /* 0x000fe2000000001e */
[----:B------:R-:W-:Y:S01]  /*3c70*/  FSEL R32, -R9, -0.026868773624300956726, P5 ;  /* 0xbcdc1be709207808 */ /* 0x000fe20002800100 */
[----:B------:R-:W-:Y:S01]  /*3c80*/  FFMA R24, R24, R25, R25 ;  /* 0x0000001918187223 */ /* 0x000fe20000000019 */
[----:B------:R-:W-:Y:S01]  /*3c90*/  FSEL R25, -|R40|, R40, P4 ;  /* 0x0000002828197208 */ /* 0x000fe20002000300 */
[----:B------:R-:W-:Y:S01]  /*3ca0*/  FFMA R26, R27, R26, R28 ;  /* 0x0000001a1b1a7223 */ /* 0x000fe2000000001c */
[----:B------:R-:W-:Y:S01]  /*3cb0*/  FSEL R28, R10, 0.11284004896879196167, P5 ;  /* 0x3de718af0a1c7808 */ /* 0x000fe20002800000 */
[----:B------:R-:W1:Y:S01]  /*3cc0*/  @P0 MUFU.EX2 R29, R21 ;  /* 0x00000015001d0308 */ /* 0x000e620000000800 */
[----:B------:R-:W-:Y:S01]  /*3cd0*/  FFMA R30, R35, R30, R32 ;  /* 0x0000001e231e7223 */ /* 0x000fe20000000020 */
[----:B------:R-:W-:Y:S01]  /*3ce0*/  FFMA R25, R26, R25, R25 ;  /* 0x000000191a197223 */ /* 0x000fe20000000019 */
[----:B------:R-:W-:Y:S01]  /*3cf0*/  FSEL R36, R11, -0.37612664699554443359, P5 ;  /* 0xbec093ac0b247808 */ /* 0x000fe20002800000 */
[----:B------:R-:W-:Y:S01]  /*3d00*/  FMUL R27, R58, R92 ;  /* 0x0000005c3a1b7220 */ /* 0x000fe20000400000 */
[----:B------:R-:W-:Y:S01]  /*3d10*/  F2FP.F16.E4M3.UNPACK_B R26, R5.H1 ;  /* 0x00000005ff1a723e */ /* 0x000fe200030006ff */
[C---:B------:R-:W-:Y:S01]  /*3d20*/  FFMA R32, R35.reuse, R30, R28 ;  /* 0x0000001e23207223 */ /* 0x040fe2000000001c */
[----:B------:R-:W-:Y:S01]  /*3d30*/  FSEL R38, R12, 0.12837915122509002686, P5 ;  /* 0x3e0375d30c267808 */ /* 0x000fe20002800000 */
[----:B------:R-:W2:Y:S02]  /*3d40*/  @P1 MUFU.EX2 R33, R24 ;  /* 0x0000001800211308 */ /* 0x000ea40000000800 */
[----:B------:R-:W-:Y:S01]  /*3d50*/  FFMA R32, R35, R32, R36 ;  /* 0x0000002023207223 */ /* 0x000fe20000000024 */
[----:B------:R-:W-:-:S02]  /*3d60*/  HADD2.F32 R28, -RZ, R26.H0_H0 ;  /* 0x2000001aff1c7230 */ /* 0x000fc40000004100 */
[----:B------:R-:W-:Y:S02]  /*3d70*/  HADD2.F32 R30, -RZ, R26.H1_H1 ;  /* 0x3000001aff1e7230 */ /* 0x000fe40000004100 */
[----:B------:R-:W-:Y:S01]  /*3d80*/  FMUL R26, R58, R89 ;  /* 0x000000593a1a7220 */ /* 0x000fe20000400000 */
[----:B------:R-:W-:Y:S01]  /*3d90*/  FFMA R38, R35, R32, R38 ;  /* 0x0000002023267223 */ /* 0x000fe20000000026 */
[----:B------:R-:W-:Y:S01]  /*3da0*/  FSEL R35, -|R42|, R42, P5 ;  /* 0x0000002a2a237208 */ /* 0x000fe20002800300 */
[----:B------:R-:W3:Y:S01]  /*3db0*/  @P4 MUFU.EX2 R34, R25 ;  /* 0x0000001900224308 */ /* 0x000ee20000000800 */
[C---:B------:R-:W-:Y:S01]  /*3dc0*/  FFMA R26, R57.reuse, R28, R26 ;  /* 0x0000001c391a7223 */ /* 0x040fe2000000001a */
[----:B------:R-:W-:Y:S01]  /*3dd0*/  FFMA R27, R57, R30, R27 ;  /* 0x0000001e391b7223 */ /* 0x000fe2000000001b */
[--C-:B------:R-:W-:Y:S02]  /*3de0*/  HADD2.F32 R28, -RZ, R31.reuse.H0_H0 ;  /* 0x2000001fff1c7230 */ /* 0x100fe40000004100 */
[----:B------:R-:W-:Y:S01]  /*3df0*/  FMUL R30, R58, R87 ;  /* 0x000000573a1e7220 */ /* 0x000fe20000400000 */
[----:B-1----:R-:W-:Y:S01]  /*3e00*/  @P0 FADD R32, -R29, 1 ;  /* 0x3f8000001d200421 */ /* 0x002fe20000000100 */
[----:B------:R-:W-:Y:S01]  /*3e10*/  FFMA R29, R38, R35, R35 ;  /* 0x00000023261d7223 */ /* 0x000fe20000000023 */
[----:B------:R-:W-:Y:S01]  /*3e20*/  FMUL R50, R27, 0.70710676908493041992 ;  /* 0x3f3504f31b327820 */ /* 0x000fe20000400000 */
[----:B------:R-:W-:Y:S01]  /*3e30*/  FFMA R28, R57, R28, R30 ;  /* 0x0000001c391c7223 */ /* 0x000fe2000000001e */
[----:B------:R-:W-:-:S02]  /*3e40*/  HADD2.F32 R30, -RZ, R31.H1_H1 ;  /* 0x3000001fff1e7230 */ /* 0x000fc40000004100 */
[----:B--2---:R-:W-:Y:S01]  /*3e50*/  @P1 FADD R33, -R33, 1 ;  /* 0x3f80000021211421 */ /* 0x004fe20000000100 */
[----:B------:R-:W1:Y:S01]  /*3e60*/  @P5 MUFU.EX2 R31, R29 ;  /* 0x0000001d001f5308 */ /* 0x000e620000000800 */
[----:B------:R-:W-:Y:S01]  /*3e70*/  FMUL R49, R26, 0.70710676908493041992 ;  /* 0x3f3504f31a317820 */ /* 0x000fe20000400000 */
[----:B------:R-:W-:Y:S01]  /*3e80*/  @P0 LOP3.LUT R21, R32, 0x80000000, R37, 0xb8, !PT ;  /* 0x8000000020150812 */ /* 0x000fe200078eb825 */
[----:B------:R-:W-:Y:S01]  /*3e90*/  FMUL R51, R28, 0.70710676908493041992 ;  /* 0x3f3504f31c337820 */ /* 0x000fe20000400000 */
[----:B------:R-:W-:Y:S01]  /*3ea0*/  @P1 LOP3.LUT R24, R33, 0x80000000, R39, 0xb8, !PT ;  /* 0x8000000021181812 */ /* 0x000fe200078eb827 */
[----:B------:R-:W-:Y:S01]  /*3eb0*/  FMUL R33, R50, R50 ;  /* 0x0000003232217220 */ /* 0x000fe20000400000 */
[----:B---3--:R-:W-:Y:S01]  /*3ec0*/  @P4 FADD R34, -R34, 1 ;  /* 0x3f80000022224421 */ /* 0x008fe20000000100 */
[----:B------:R-:W-:Y:S01]  /*3ed0*/  FSETP.GE.AND P0, PT, |R50|, 1.0029599666595458984, PT ;  /* 0x3f8060fe3200780b */ /* 0x000fe20003f06200 */
[----:B------:R-:W-:Y:S01]  /*3ee0*/  FMUL R32, R49, R49 ;  /* 0x0000003131207220 */ /* 0x000fe20000400000 */
[----:B------:R-:W-:Y:S01]  /*3ef0*/  FSETP.GE.AND P1, PT, |R51|, 1.0029599666595458984, PT ;  /* 0x3f8060fe3300780b */ /* 0x000fe20003f26200 */
[----:B------:R-:W-:Y:S01]  /*3f00*/  FFMA R30, R57, R30, R90 ;  /* 0x0000001e391e7223 */ /* 0x000fe2000000005a */
[----:B------:R-:W-:Y:S01]  /*3f10*/  @P4 LOP3.LUT R25, R34, 0x80000000, R40, 0xb8, !PT ;  /* 0x8000000022194812 */ /* 0x000fe200078eb828 */
[----:B------:R-:W-:Y:S01]  /*3f20*/  FMUL R34, R51, R51 ;  /* 0x0000003333227220 */ /* 0x000fe20000400000 */
[----:B------:R-:W-:Y:S01]  /*3f30*/  FSETP.GE.AND P4, PT, |R49|, 1.0029599666595458984, PT ;  /* 0x3f8060fe3100780b */ /* 0x000fe20003f86200 */
[----:B------:R-:W-:Y:S01]  /*3f40*/  FMUL R53, R30, 0.70710676908493041992 ;  /* 0x3f3504f31e357820 */ /* 0x000fe20000400000 */
[----:B------:R-:W-:Y:S01]  /*3f50*/  FSEL R36, |R50|, R33, P0 ;  /* 0x0000002132247208 */ /* 0x000fe20000000200 */
[----:B------:R-:W-:Y:S01]  /*3f60*/  FADD R24, R24, 1 ;  /* 0x3f80000018187421 */ /* 0x000fe20000000000 */
[----:B-1----:R-:W-:Y:S01]  /*3f70*/  @P5 FADD R31, -R31, 1 ;  /* 0x3f8000001f1f5421 */ /* 0x002fe20000000100 */
[----:B------:R-:W-:Y:S01]  /*3f80*/  FSEL R32, |R49|, R32, P4 ;  /* 0x0000002031207208 */ /* 0x000fe20002000200 */
[----:B------:R-:W-:Y:S01]  /*3f90*/  FADD R25, R25, 1 ;  /* 0x3f80000019197421 */ /* 0x000fe20000000000 */
[----:B------:R-:W-:Y:S01]  /*3fa0*/  FSEL R33, R6, 8.4834944573231041431e-05, P4 ;  /* 0x38b1e96a06217808 */ /* 0x000fe20002000000 */
[----:B------:R-:W-:Y:S01]  /*3fb0*/  FADD R21, R21, 1 ;  /* 0x3f80000015157421 */ /* 0x000fe20000000000 */
[----:B------:R-:W-:Y:S01]  /*3fc0*/  FSEL R35, -R7, -0.00082130916416645050049, P4 ;  /* 0xba574d2007237808 */ /* 0x000fe20002000100 */
[----:B------:R-:W-:Y:S01]  /*3fd0*/  FMUL R26, R26, 0.5 ;  /* 0x3f0000001a1a7820 */ /* 0x000fe20000400000 */
[----:B------:R-:W-:Y:S01]  /*3fe0*/  @P5 LOP3.LUT R29, R31, 0x80000000, R42, 0xb8, !PT ;  /* 0x800000001f1d5812 */ /* 0x000fe200078eb82a */
[----:B------:R-:W-:Y:S01]  /*3ff0*/  FMUL R42, R58, R83 ;  /* 0x000000533a2a7220 */ /* 0x000fe20000400000 */
[----:B------:R-:W-:Y:S01]  /*4000*/  FSEL R37, R6, 8.4834944573231041431e-05, P0 ;  /* 0x38b1e96a06257808 */ /* 0x000fe20000000000 */
[----:B------:R-:W-:Y:S01]  /*4010*/  FFMA R33, R32, R33, R35 ;  /* 0x0000002120217223 */ /* 0x000fe20000000023 */
[----:B------:R-:W-:Y:S01]  /*4020*/  FSEL R39, -R7, -0.00082130916416645050049, P0 ;  /* 0xba574d2007277808 */ /* 0x000fe20000000100 */
[----:B------:R-:W-:Y:S01]  /*4030*/  FADD R29, R29, 1 ;  /* 0x3f8000001d1d7421 */ /* 0x000fe20000000000 */
[----:B------:R-:W-:Y:S01]  /*4040*/  FSEL R31, R8, 0.0052134888246655464172, P4 ;  /* 0x3baad5ea081f7808 */ /* 0x000fe20002000000 */
[----:B------:R-:W-:Y:S01]  /*4050*/  FMUL R27, R27, 0.5 ;  /* 0x3f0000001b1b7820 */ /* 0x000fe20000400000 */
[----:B------:R-:W-:Y:S01]  /*4060*/  FSEL R38, |R51|, R34, P1 ;  /* 0x0000002233267208 */ /* 0x000fe20000800200 */
[----:B------:R-:W-:Y:S01]  /*4070*/  FFMA R37, R36, R37, R39 ;  /* 0x0000002524257223 */ /* 0x000fe20000000027 */
[----:B------:R-:W-:Y:S01]  /*4080*/  FSEL R41, R6, 8.4834944573231041431e-05, P1 ;  /* 0x38b1e96a06297808 */ /* 0x000fe20000800000 */
[----:B------:R-:W-:Y:S01]  /*4090*/  FFMA R31, R32, R33, R31 ;  /* 0x00000021201f7223 */ /* 0x000fe2000000001f */
[----:B------:R-:W-:Y:S01]  /*40a0*/  FSEL R43, -R7, -0.00082130916416645050049, P1 ;  /* 0xba574d20072b7808 */ /* 0x000fe20000800100 */
[----:B------:R-:W-:Y:S01]  /*40b0*/  FMUL R34, R53, R53 ;  /* 0x0000003535227220 */ /* 0x000fe20000400000 */
[----:B------:R-:W-:Y:S01]  /*40c0*/  FSEL R35, R8, 0.0052134888246655464172, P0 ;  /* 0x3baad5ea08237808 */ /* 0x000fe20000000000 */
[----:B------:R-:W-:Y:S01]  /*40d0*/  FMUL R30, R30, 0.5 ;  /* 0x3f0000001e1e7820 */ /* 0x000fe20000400000 */
[----:B------:R-:W-:Y:S01]  /*40e0*/  FSEL R39, R8, 0.0052134888246655464172, P1 ;  /* 0x3baad5ea08277808 */ /* 0x000fe20000800000 */
[----:B------:R-:W-:Y:S01]  /*40f0*/  FFMA R41, R38, R41, R43 ;  /* 0x0000002926297223 */ /* 0x000fe2000000002b */
[----:B------:R-:W-:Y:S01]  /*4100*/  FSEL R33, -R9, -0.026868773624300956726, P4 ;  /* 0xbcdc1be709217808 */ /* 0x000fe20002000100 */
[----:B------:R-:W-:Y:S01]  /*4110*/  FFMA R37, R36, R37, R35 ;  /* 0x0000002524257223 */ /* 0x000fe20000000023 */
[----:B------:R-:W-:Y:S01]  /*4120*/  FSEL R35, R10, 0.11284004896879196167, P4 ;  /* 0x3de718af0a237808 */ /* 0x000fe20002000000 */
[----:B------:R-:W-:Y:S01]  /*4130*/  FFMA R41, R38, R41, R39 ;  /* 0x0000002926297223 */ /* 0x000fe20000000027 */
[----:B------:R-:W-:Y:S01]  /*4140*/  FSETP.GE.AND P5, PT, |R53|, 1.0029599666595458984, PT ;  /* 0x3f8060fe3500780b */ /* 0x000fe20003fa6200 */
[C---:B------:R-:W-:Y:S01]  /*4150*/  FFMA R31, R32.reuse, R31, R33 ;  /* 0x0000001f201f7223 */ /* 0x040fe20000000021 */
[----:B------:R-:W-:Y:S01]  /*4160*/  FSEL R39, -R9, -0.026868773624300956726, P0 ;  /* 0xbcdc1be709277808 */ /* 0x000fe20000000100 */
[----:B------:R-:W-:Y:S01]  /*4170*/  FMUL R20, R29, R20 ;  /* 0x000000141d147220 */ /* 0x000fe20000400000 */
[----:B------:R-:W-:Y:S01]  /*4180*/  FSEL R43, -R9, -0.026868773624300956726, P1 ;  /* 0xbcdc1be7092b7808 */ /* 0x000fe20000800100 */
[----:B------:R-:W-:Y:S01]  /*4190*/  FFMA R31, R32, R31, R35 ;  /* 0x0000001f201f7223 */ /* 0x000fe20000000023 */
[----:B------:R-:W-:Y:S01]  /*41a0*/  FSEL R40, |R53|, R34, P5 ;  /* 0x0000002235287208 */ /* 0x000fe20002800200 */
[----:B------:R-:W-:Y:S01]  /*41b0*/  FFMA R37, R36, R37, R39 ;  /* 0x0000002524257223 */ /* 0x000fe20000000027 */
[----:B------:R-:W-:Y:S01]  /*41c0*/  FSEL R45, R6, 8.4834944573231041431e-05, P5 ;  /* 0x38b1e96a062d7808 */ /* 0x000fe20002800000 */
[----:B------:R-:W-:Y:S01]  /*41d0*/  FFMA R41, R38, R41, R43 ;  /* 0x0000002926297223 */ /* 0x000fe2000000002b */
[----:B------:R-:W-:-:S02]  /*41e0*/  FSEL R47, -R7, -0.00082130916416645050049, P5 ;  /* 0xba574d20072f7808 */ /* 0x000fc40002800100 */
[----:B------:R-:W-:Y:S02]  /*41f0*/  FSEL R35, R10, 0.11284004896879196167, P0 ;  /* 0x3de718af0a237808 */ /* 0x000fe40000000000 */
[C---:B------:R-:W-:Y:S01]  /*4200*/  FSEL R33, R11.reuse, -0.37612664699554443359, P4 ;  /* 0xbec093ac0b217808 */ /* 0x040fe20002000000 */
[----:B------:R-:W-:Y:S01]  /*4210*/  FFMA R45, R40, R45, R47 ;  /* 0x0000002d282d7223 */ /* 0x000fe2000000002f */
[----:B------:R-:W-:Y:S01]  /*4220*/  FSEL R43, R10, 0.11284004896879196167, P1 ;  /* 0x3de718af0a2b7808 */ /* 0x000fe20000800000 */
[----:B------:R-:W-:Y:S01]  /*4230*/  FFMA R35, R36, R37, R35 ;  /* 0x0000002524237223 */ /* 0x000fe20000000023 */
[----:B------:R-:W-:Y:S01]  /*4240*/  FSEL R39, R11, -0.37612664699554443359, P0 ;  /* 0xbec093ac0b277808 */ /* 0x000fe20000000000 */
[----:B------:R-:W-:Y:S01]  /*4250*/  FFMA R31, R32, R31, R33 ;  /* 0x0000001f201f7223 */ /* 0x000fe20000000021 */
[----:B------:R-:W-:Y:S01]  /*4260*/  FSEL R47, R8, 0.0052134888246655464172, P5 ;  /* 0x3baad5ea082f7808 */ /* 0x000fe20002800000 */
[----:B------:R-:W-:Y:S01]  /*4270*/  FFMA R41, R38, R41, R43 ;  /* 0x0000002926297223 */ /* 0x000fe2000000002b */
[----:B------:R-:W-:Y:S01]  /*4280*/  FSEL R33, R12, 0.12837915122509002686, P4 ;  /* 0x3e0375d30c217808 */ /* 0x000fe20002000000 */
[----:B------:R-:W-:Y:S01]  /*4290*/  FFMA R35, R36, R35, R39 ;  /* 0x0000002324237223 */ /* 0x000fe20000000027 */
[----:B------:R-:W-:Y:S01]  /*42a0*/  FSEL R43, -R9, -0.026868773624300956726, P5 ;  /* 0xbcdc1be7092b7808 */ /* 0x000fe20002800100 */
[----:B------:R-:W-:Y:S01]  /*42b0*/  FFMA R45, R40, R45, R47 ;  /* 0x0000002d282d7223 */ /* 0x000fe2000000002f */
[----:B------:R-:W-:Y:S01]  /*42c0*/  FSEL R37, R12, 0.12837915122509002686, P0 ;  /* 0x3e0375d30c257808 */ /* 0x000fe20000000000 */
[----:B------:R-:W-:Y:S01]  /*42d0*/  FFMA R31, R32, R31, R33 ;  /* 0x0000001f201f7223 */ /* 0x000fe20000000021 */
[----:B------:R-:W-:Y:S01]  /*42e0*/  FSEL R39, R11, -0.37612664699554443359, P1 ;  /* 0xbec093ac0b277808 */ /* 0x000fe20000800000 */
[----:B------:R-:W-:Y:S01]  /*42f0*/  FFMA R43, R40, R45, R43 ;  /* 0x0000002d282b7223 */ /* 0x000fe2000000002b */
[----:B------:R-:W-:Y:S01]  /*4300*/  FSEL R34, -|R49|, R49, P4 ;  /* 0x0000003131227208 */ /* 0x000fe20002000300 */
[----:B------:R-:W-:Y:S01]  /*4310*/  FFMA R32, R36, R35, R37 ;  /* 0x0000002324207223 */ /* 0x000fe20000000025 */
[----:B------:R-:W-:Y:S01]  /*4320*/  FSEL R33, -|R50|, R50, P0 ;  /* 0x0000003232217208 */ /* 0x000fe20000000300 */
[----:B------:R-:W-:Y:S01]  /*4330*/  FFMA R39, R38, R41, R39 ;  /* 0x0000002926277223 */ /* 0x000fe20000000027 */
[----:B------:R-:W-:Y:S01]  /*4340*/  FSEL R45, R10, 0.11284004896879196167, P5 ;  /* 0x3de718af0a2d7808 */ /* 0x000fe20002800000 */
[----:B------:R-:W-:Y:S01]  /*4350*/  FFMA R31, R31, R34, R34 ;  /* 0x000000221f1f7223 */ /* 0x000fe20000000022 */
[----:B------:R-:W-:Y:S01]  /*4360*/  FSEL R41, R12, 0.12837915122509002686, P1 ;  /* 0x3e0375d30c297808 */ /* 0x000fe20000800000 */
[----:B------:R-:W-:Y:S01]  /*4370*/  FFMA R32, R32, R33, R33 ;  /* 0x0000002120207223 */ /* 0x000fe20000000021 */
[----:B------:R-:W-:Y:S01]  /*4380*/  F2FP.F16.E4M3.UNPACK_B R35, R3.H1 ;  /* 0x00000003ff23723e */ /* 0x000fe200030006ff */
[----:B------:R-:W-:Y:S01]  /*4390*/  FFMA R43, R40, R43, R45 ;  /* 0x0000002b282b7223 */ /* 0x000fe2000000002d */
[----:B------:R-:W-:Y:S01]  /*43a0*/  FSEL R33, R11, -0.37612664699554443359, P5 ;  /* 0xbec093ac0b217808 */ /* 0x000fe20002800000 */
[----:B------:R-:W-:Y:S01]  /*43b0*/  FFMA R39, R38, R39, R41 ;  /* 0x0000002726277223 */ /* 0x000fe20000000029 */
[----:B------:R-:W1:Y:S01]  /*43c0*/  @P4 MUFU.EX2 R37, R31 ;  /* 0x0000001f00254308 */ /* 0x000e620000000800 */
[----:B------:R-:W-:-:S02]  /*43d0*/  HADD2.F32 R36, -RZ, R35.H0_H0 ;  /* 0x20000023ff247230 */ /* 0x000fc40000004100 */
[----:B------:R-:W-:Y:S01]  /*43e0*/  FMUL R38, R58, R85 ;  /* 0x000000553a267220 */ /* 0x000fe20000400000 */
[----:B------:R-:W-:Y:S01]  /*43f0*/  FSEL R45, R12, 0.12837915122509002686, P5 ;  /* 0x3e0375d30c2d7808 */ /* 0x000fe20002800000 */
[C---:B------:R-:W-:Y:S01]  /*4400*/  FFMA R43, R40.reuse, R43, R33 ;  /* 0x0000002b282b7223 */ /* 0x040fe20000000021 */
[----:B------:R-:W-:Y:S01]  /*4410*/  FSEL R34, -|R51|, R51, P1 ;  /* 0x0000003333227208 */ /* 0x000fe20000800300 */
[----:B------:R-:W-:Y:S01]  /*4420*/  FFMA R33, R57, R36, R38 ;  /* 0x0000002439217223 */ /* 0x000fe20000000026 */
[----:B------:R-:W-:Y:S01]  /*4430*/  FSEL R38, -|R53|, R53, P5 ;  /* 0x0000003535267208 */ /* 0x000fe20002800300 */
[----:B------:R-:W-:Y:S01]  /*4440*/  FFMA R45, R40, R43, R45 ;  /* 0x0000002b282d7223 */ /* 0x000fe2000000002d */
[----:B------:R-:W-:Y:S02]  /*4450*/  HADD2.F32 R36, -RZ, R35.H1_H1 ;  /* 0x30000023ff247230 */ /* 0x000fe40000004100 */
[----:B------:R-:W-:Y:S01]  /*4460*/  FFMA R34, R39, R34, R34 ;  /* 0x0000002227227223 */ /* 0x000fe20000000022 */
[----:B------:R-:W2:Y:S01]  /*4470*/  @P0 MUFU.EX2 R41, R32 ;  /* 0x0000002000290308 */ /* 0x000ea20000000800 */
[----:B------:R-:W-:Y:S01]  /*4480*/  FFMA R35, R45, R38, R38 ;  /* 0x000000262d237223 */ /* 0x000fe20000000026 */
[----:B------:R-:W-:Y:S01]  /*4490*/  FMUL R39, R58, R86 ;  /* 0x000000563a277220 */ /* 0x000fe20000400000 */
[----:B------:R-:W-:Y:S01]  /*44a0*/  FFMA R36, R57, R36, R88 ;  /* 0x0000002439247223 */ /* 0x000fe20000000058 */
[----:B------:R-:W-:Y:S01]  /*44b0*/  FMUL R52, R33, 0.70710676908493041992 ;  /* 0x3f3504f321347820 */ /* 0x000fe20000400000 */
[----:B-1----:R-:W-:Y:S01]  /*44c0*/  @P4 FADD R38, -R37, 1 ;  /* 0x3f80000025264421 */ /* 0x002fe20000000100 */
[----:B------:R-:W-:-:S02]  /*44d0*/  F2FP.F16.E4M3.UNPACK_B R37, R0 ;  /* 0x00000000ff25723e */ /* 0x000fc400020006ff */
[----:B------:R-:W1:Y:S01]  /*44e0*/  @P1 MUFU.EX2 R43, R34 ;  /* 0x00000022002b1308 */ /* 0x000e620000000800 */
[----:B------:R-:W-:Y:S01]  /*44f0*/  FMUL R54, R36, 0.70710676908493041992 ;  /* 0x3f3504f324367820 */ /* 0x000fe20000400000 */
[----:B------:R-:W-:Y:S01]  /*4500*/  FMUL R45, R52, R52 ;  /* 0x00000034342d7220 */ /* 0x000fe20000400000 */
[----:B------:R-:W-:Y:S01]  /*4510*/  @P4 LOP3.LUT R31, R38, 0x80000000, R49, 0xb8, !PT ;  /* 0x80000000261f4812 */ /* 0x000fe200078eb831 */
[--C-:B------:R-:W-:Y:S01]  /*4520*/  HADD2.F32 R38, -RZ, R37.reuse.H0_H0 ;  /* 0x20000025ff267230 */ /* 0x100fe20000004100 */
[----:B------:R-:W-:Y:S01]  /*4530*/  FSETP.GE.AND P4, PT, |R52|, 1.0029599666595458984, PT ;  /* 0x3f8060fe3400780b */ /* 0x000fe20003f86200 */
[----:B------:R-:W-:Y:S02]  /*4540*/  HADD2.F32 R40, -RZ, R37.H1_H1 ;  /* 0x30000025ff287230 */ /* 0x000fe40000004100 */
[----:B------:R-:W-:Y:S01]  /*4550*/  FMUL R36, R36, 0.5 ;  /* 0x3f00000024247820 */ /* 0x000fe20000400000 */
[----:B------:R-:W3:Y:S01]  /*4560*/  @P5 MUFU.EX2 R44, R35 ;  /* 0x00000023002c5308 */ /* 0x000ee20000000800 */
[----:B------:R-:W-:Y:S01]  /*4570*/  FFMA R37, R57, R38, R42 ;  /* 0x0000002639257223 */ /* 0x000fe2000000002a */
[----:B--2---:R-:W-:Y:S01]  /*4580*/  @P0 FADD R41, -R41, 1 ;  /* 0x3f80000029290421 */ /* 0x004fe20000000100 */
[----:B------:R-:W-:Y:S01]  /*4590*/  FFMA R38, R57, R40, R39 ;  /* 0x0000002839267223 */ /* 0x000fe20000000027 */
[----:B------:R-:W-:Y:S01]  /*45a0*/  FMUL R39, R54, R54 ;  /* 0x0000003636277220 */ /* 0x000fe20000400000 */
[----:B------:R-:W-:Y:S01]  /*45b0*/  FMUL R86, R37, 0.70710676908493041992 ;  /* 0x3f3504f325567820 */ /* 0x000fe20000400000 */
[----:B------:R-:W-:Y:S01]  /*45c0*/  FSEL R45, |R52|, R45, P4 ;  /* 0x0000002d342d7208 */ /* 0x000fe20002000200 */
[----:B------:R-:W-:Y:S01]  /*45d0*/  FMUL R87, R38, 0.70710676908493041992 ;  /* 0x3f3504f326577820 */ /* 0x000fe20000400000 */
[----:B------:R-:W-:Y:S01]  /*45e0*/  FSEL R46, R6, 8.4834944573231041431e-05, P4 ;  /* 0x38b1e96a062e7808 */ /* 0x000fe20002000000 */
[----:B-1----:R-:W-:Y:S01]  /*45f0*/  @P1 FADD R43, -R43, 1 ;  /* 0x3f8000002b2b1421 */ /* 0x002fe20000000100 */
[----:B------:R-:W-:Y:S01]  /*4600*/  FSEL R48, -R7, -0.00082130916416645050049, P4 ;  /* 0xba574d2007307808 */ /* 0x000fe20002000100 */
[----:B------:R-:W-:Y:S01]  /*4610*/  FADD R31, R31, 1 ;  /* 0x3f8000001f1f7421 */ /* 0x000fe20000000000 */
[----:B------:R-:W-:Y:S01]  /*4620*/  @P0 LOP3.LUT R32, R41, 0x80000000, R50, 0xb8, !PT ;  /* 0x8000000029200812 */ /* 0x000fe200078eb832 */
[----:B------:R-:W-:Y:S01]  /*4630*/  FMUL R41, R86, R86 ;  /* 0x0000005656297220 */ /* 0x000fe20000400000 */
[----:B------:R-:W-:Y:S01]  /*4640*/  @P1 LOP3.LUT R34, R43, 0x80000000, R51, 0xb8, !PT ;  /* 0x800000002b221812 */ /* 0x000fe200078eb833 */
[----:B------:R-:W-:Y:S01]  /*4650*/  FFMA R46, R45, R46, R48 ;  /* 0x0000002e2d2e7223 */ /* 0x000fe20000000030 */
[----:B------:R-:W-:Y:S01]  /*4660*/  FSETP.GE.AND P1, PT, |R54|, 1.0029599666595458984, PT ;  /* 0x3f8060fe3600780b */ /* 0x000fe20003f26200 */
[----:B---3--:R-:W-:Y:S01]  /*4670*/  @P5 FADD R44, -R44, 1 ;  /* 0x3f8000002c2c5421 */ /* 0x008fe20000000100 */
[----:B------:R-:W-:Y:S01]  /*4680*/  FSETP.GE.AND P0, PT, |R86|, 1.0029599666595458984, PT ;  /* 0x3f8060fe5600780b */ /* 0x000fe20003f06200 */
[----:B------:R-:W-:Y:S01]  /*4690*/  FADD R34, R34, 1 ;  /* 0x3f80000022227421 */ /* 0x000fe20000000000 */
[----:B------:R-:W-:Y:S01]  /*46a0*/  FSEL R43, |R54|, R39, P1 ;  /* 0x00000027362b7208 */ /* 0x000fe20000800200 */
[----:B------:R-:W-:Y:S01]  /*46b0*/  FADD R32, R32, 1 ;  /* 0x3f80000020207421 */ /* 0x000fe20000000000 */
[----:B------:R-:W-:Y:S01]  /*46c0*/  @P5 LOP3.LUT R35, R44, 0x80000000, R53, 0xb8, !PT ;  /* 0x800000002c235812 */ /* 0x000fe200078eb835 */
[C---:B------:R-:W-:Y:S01]  /*46d0*/  FMUL R44, R87.reuse, R87 ;  /* 0x00000057572c7220 */ /* 0x040fe20000400000 */
[----:B------:R-:W-:Y:S01]  /*46e0*/  FSETP.GE.AND P5, PT, |R87|, 1.0029599666595458984, PT ;  /* 0x3f8060fe5700780b */ /* 0x000fe20003fa6200 */
[----:B------:R-:W-:Y:S01]  /*46f0*/  FMUL R37, R37, 0.5 ;  /* 0x3f00000025257820 */ /* 0x000fe20000400000 */
[----:B------:R-:W-:Y:S01]  /*4700*/  FSEL R40, R6, 8.4834944573231041431e-05, P1 ;  /* 0x38b1e96a06287808 */ /* 0x000fe20000800000 */
[----:B------:R-:W-:Y:S01]  /*4710*/  FADD R35, R35, 1 ;  /* 0x3f80000023237421 */ /* 0x000fe20000000000 */
[----:B------:R-:W-:Y:S01]  /*4720*/  FSEL R42, -R7, -0.00082130916416645050049, P1 ;  /* 0xba574d20072a7808 */ /* 0x000fe20000800100 */
[----:B------:R-:W-:Y:S01]  /*4730*/  FMUL R38, R38, 0.5 ;  /* 0x3f00000026267820 */ /* 0x000fe20000400000 */
[----:B------:R-:W-:Y:S01]  /*4740*/  FSEL R50, |R87|, R44, P5 ;  /* 0x0000002c57327208 */ /* 0x000fe20002800200 */
[----:B------:R-:W-:Y:S01]  /*4750*/  FMUL R26, R31, R26 ;  /* 0x0000001a1f1a7220 */ /* 0x000fe20000400000 */
[C---:B------:R-:W-:Y:S01]  /*4760*/  FSEL R44, R8.reuse, 0.0052134888246655464172, P1 ;  /* 0x3baad5ea082c7808 */ /* 0x040fe20000800000 */
[C---:B------:R-:W-:Y:S01]  /*4770*/  FFMA R42, R43.reuse, R40, R42 ;  /* 0x000000282b2a7223 */ /* 0x040fe2000000002a */
[----:B------:R-:W-:Y:S01]  /*4780*/  FSEL R40, R8, 0.0052134888246655464172, P4 ;  /* 0x3baad5ea08287808 */ /* 0x000fe20002000000 */
[----:B------:R-:W-:Y:S01]  /*4790*/  FMUL R27, R32, R27 ;  /* 0x0000001b201b7220 */ /* 0x000fe20000400000 */
[----:B------:R-:W-:Y:S01]  /*47a0*/  FSEL R48, |R86|, R41, P0 ;  /* 0x0000002956307208 */ /* 0x000fe20000000200 */
[----:B------:R-:W-:Y:S01]  /*47b0*/  FFMA R44, R43, R42, R44 ;  /* 0x0000002a2b2c7223 */ /* 0x000fe2000000002c */
[C---:B------:R-:W-:Y:S01]  /*47c0*/  FSEL R39, R6.reuse, 8.4834944573231041431e-05, P0 ;  /* 0x38b1e96a06277808 */ /* 0x040fe20000000000 */
[----:B------:R-:W-:Y:S01]  /*47d0*/  FFMA R40, R45, R46, R40 ;  /* 0x0000002e2d287223 */ /* 0x000fe20000000028 */
[----:B------:R-:W-:Y:S01]  /*47e0*/  FSEL R41, -R7, -0.00082130916416645050049, P0 ;  /* 0xba574d2007297808 */ /* 0x000fe20000000100 */
[----:B------:R-:W-:Y:S01]  /*47f0*/  FMUL R35, R35, R30 ;  /* 0x0000001e23237220 */ /* 0x000fe20000400000 */
[----:B------:R-:W-:-:S02]  /*4800*/  FSEL R47, R6, 8.4834944573231041431e-05, P5 ;  /* 0x38b1e96a062f7808 */ /* 0x000fc40002800000 */
[----:B------:R-:W-:Y:S01]  /*4810*/  FSEL R49, -R7, -0.00082130916416645050049, P5 ;  /* 0xba574d2007317808 */ /* 0x000fe20002800100 */
[----:B------:R-:W-:Y:S01]  /*4820*/  FFMA R39, R48, R39, R41 ;  /* 0x0000002730277223 */ /* 0x000fe20000000029 */
[C---:B------:R-:W-:Y:S02]  /*4830*/  FSEL R42, -R9.reuse, -0.026868773624300956726, P4 ;  /* 0xbcdc1be7092a7808 */ /* 0x040fe40002000100 */
[----:B------:R-:W-:Y:S01]  /*4840*/  FSEL R41, R8, 0.0052134888246655464172, P0 ;  /* 0x3baad5ea08297808 */ /* 0x000fe20000000000 */
[----:B------:R-:W-:Y:S01]  /*4850*/  FFMA R47, R50, R47, R49 ;  /* 0x0000002f322f7223 */ /* 0x000fe20000000031 */
[----:B------:R-:W-:Y:S01]  /*4860*/  FSEL R46, -R9, -0.026868773624300956726, P1 ;  /* 0xbcdc1be7092e7808 */ /* 0x000fe20000800100 */
[----:B------:R-:W-:Y:S01]  /*4870*/  FFMA R40, R45, R40, R42 ;  /* 0x000000282d287223 */ /* 0x000fe2000000002a */
[----:B------:R-:W-:Y:S01]  /*4880*/  FSEL R49, R8, 0.0052134888246655464172, P5 ;  /* 0x3baad5ea08317808 */ /* 0x000fe20002800000 */
[----:B------:R-:W-:Y:S01]  /*4890*/  FFMA R39, R48, R39, R41 ;  /* 0x0000002730277223 */ /* 0x000fe20000000029 */
[----:B------:R-:W-:Y:S01]  /*48a0*/  FSEL R42, R10, 0.11284004896879196167, P4 ;  /* 0x3de718af0a2a7808 */ /* 0x000fe20002000000 */
[----:B------:R-:W-:Y:S01]  /*48b0*/  FFMA R44, R43, R44, R46 ;  /* 0x0000002c2b2c7223 */ /* 0x000fe2000000002e */
[----:B------:R-:W-:Y:S01]  /*48c0*/  FSEL R41, -R9, -0.026868773624300956726, P0 ;  /* 0xbcdc1be709297808 */ /* 0x000fe20000000100 */
[----:B------:R-:W-:Y:S01]  /*48d0*/  FFMA R47, R50, R47, R49 ;  /* 0x0000002f322f7223 */ /* 0x000fe20000000031 */
[----:B------:R-:W-:Y:S01]  /*48e0*/  FSEL R46, R10, 0.11284004896879196167, P1 ;  /* 0x3de718af0a2e7808 */ /* 0x000fe20000800000 */
[----:B------:R-:W-:Y:S01]  /*48f0*/  FFMA R40, R45, R40, R42 ;  /* 0x000000282d287223 */ /* 0x000fe2000000002a */
[----:B------:R-:W-:Y:S01]  /*4900*/  FSEL R49, -R9, -0.026868773624300956726, P5 ;  /* 0xbcdc1be709317808 */ /* 0x000fe20002800100 */
[----:B------:R-:W-:Y:S01]  /*4910*/  FFMA R39, R48, R39, R41 ;  /* 0x0000002730277223 */ /* 0x000fe20000000029 */
[----:B------:R-:W-:Y:S01]  /*4920*/  FSEL R42, R11, -0.37612664699554443359, P4 ;  /* 0xbec093ac0b2a7808 */ /* 0x000fe20002000000 */
[----:B------:R-:W-:Y:S01]  /*4930*/  FFMA R44, R43, R44, R46 ;  /* 0x0000002c2b2c7223 */ /* 0x000fe2000000002e */
[----:B------:R-:W-:Y:S01]  /*4940*/  FSEL R51, R10, 0.11284004896879196167, P5 ;  /* 0x3de718af0a337808 */ /* 0x000fe20002800000 */
[----:B------:R-:W-:Y:S01]  /*4950*/  FFMA R49, R50, R47, R49 ;  /* 0x0000002f32317223 */ /* 0x000fe20000000031 */
[----:B------:R-:W-:Y:S01]  /*4960*/  FSEL R41, R10, 0.11284004896879196167, P0 ;  /* 0x3de718af0a297808 */ /* 0x000fe20000000000 */
[----:B------:R-:W-:Y:S01]  /*4970*/  FFMA R40, R45, R40, R42 ;  /* 0x000000282d287223 */ /* 0x000fe2000000002a */
[C---:B------:R-:W-:Y:S01]  /*4980*/  FSEL R46, R11.reuse, -0.37612664699554443359, P1 ;  /* 0xbec093ac0b2e7808 */ /* 0x040fe20000800000 */
[----:B------:R-:W-:Y:S01]  /*4990*/  FFMA R51, R50, R49, R51 ;  /* 0x0000003132337223 */ /* 0x000fe20000000033 */
[----:B------:R-:W-:Y:S01]  /*49a0*/  FSEL R42, R12, 0.12837915122509002686, P4 ;  /* 0x3e0375d30c2a7808 */ /* 0x000fe20002000000 */
[----:B------:R-:W-:Y:S01]  /*49b0*/  FFMA R47, R48, R39, R41 ;  /* 0x00000027302f7223 */ /* 0x000fe20000000029 */
[----:B------:R-:W-:Y:S01]  /*49c0*/  FSEL R49, R11, -0.37612664699554443359, P0 ;  /* 0xbec093ac0b317808 */ /* 0x000fe20000000000 */
[----:B------:R-:W-:Y:S01]  /*49d0*/  FFMA R44, R43, R44, R46 ;  /* 0x0000002c2b2c7223 */ /* 0x000fe2000000002e */
[----:B------:R-:W-:Y:S01]  /*49e0*/  FSEL R46, R12, 0.12837915122509002686, P1 ;  /* 0x3e0375d30c2e7808 */ /* 0x000fe20000800000 */
[----:B------:R-:W-:Y:S01]  /*49f0*/  FFMA R40, R45, R40, R42 ;  /* 0x000000282d287223 */ /* 0x000fe2000000002a */
[----:B------:R-:W-:Y:S01]  /*4a00*/  FSEL R41, -|R52|, R52, P4 ;  /* 0x0000003434297208 */ /* 0x000fe20002000300 */
[----:B------:R-:W-:Y:S01]  /*4a10*/  FFMA R49, R48, R47, R49 ;  /* 0x0000002f30317223 */ /* 0x000fe20000000031 */
[----:B------:R-:W-:Y:S01]  /*4a20*/  F2FP.F16.E4M3.UNPACK_B R39, R0.H1 ;  /* 0x00000000ff27723e */ /* 0x000fe200030006ff */
[----:B------:R-:W-:Y:S01]  /*4a30*/  FFMA R44, R43, R44, R46 ;  /* 0x0000002c2b2c7223 */ /* 0x000fe2000000002e */
[----:B------:R-:W-:Y:S01]  /*4a40*/  FSEL R45, R12, 0.12837915122509002686, P0 ;  /* 0x3e0375d30c2d7808 */ /* 0x000fe20000000000 */
[----:B------:R-:W-:Y:S01]  /*4a50*/  FFMA R47, R40, R41, R41 ;  /* 0x00000029282f7223 */ /* 0x000fe20000000029 */
[----:B------:R-:W-:Y:S01]  /*4a60*/  FSEL R53, R11, -0.37612664699554443359, P5 ;  /* 0xbec093ac0b357808 */ /* 0x000fe20002800000 */
[--C-:B------:R-:W-:Y:S01]  /*4a70*/  HADD2.F32 R40, -RZ, R39.reuse.H0_H0 ;  /* 0x20000027ff287230 */ /* 0x100fe20000004100 */
[----:B------:R-:W-:Y:S01]  /*4a80*/  FSEL R43, -|R54|, R54, P1 ;  /* 0x00000036362b7208 */ /* 0x000fe20000800300 */
[----:B------:R-:W-:Y:S01]  /*4a90*/  FMUL R42, R58, R81 ;  /* 0x000000513a2a7220 */ /* 0x000fe20000400000 */
[----:B------:R-:W1:Y:S01]  /*4aa0*/  @P4 MUFU.EX2 R41, R47 ;  /* 0x0000002f00294308 */ /* 0x000e620000000800 */
[----:B------:R-:W-:Y:S01]  /*4ab0*/  FFMA R45, R48, R49, R45 ;  /* 0x00000031302d7223 */ /* 0x000fe2000000002d */
[----:B------:R-:W-:Y:S01]  /*4ac0*/  FFMA R51, R50, R51, R53 ;  /* 0x0000003332337223 */ /* 0x000fe20000000035 */
[----:B------:R-:W-:Y:S01]  /*4ad0*/  FFMA R49, R44, R43, R43 ;  /* 0x0000002b2c317223 */ /* 0x000fe2000000002b */
[----:B------:R-:W-:Y:S01]  /*4ae0*/  FFMA R81, R57, R40, R42 ;  /* 0x0000002839517223 */ /* 0x000fe2000000002a */
[----:B------:R-:W-:Y:S01]  /*4af0*/  FSEL R53, R12, 0.12837915122509002686, P5 ;  /* 0x3e0375d30c357808 */ /* 0x000fe20002800000 */
[----:B------:R-:W-:Y:S01]  /*4b00*/  HADD2.F32 R40, -RZ, R39.H1_H1 ;  /* 0x30000027ff287230 */ /* 0x000fe20000004100 */
[----:B------:R-:W-:Y:S01]  /*4b10*/  FSEL R42, -|R86|, R86, P0 ;  /* 0x00000056562a7208 */ /* 0x000fe20000000300 */
[----:B------:R-:W2:Y:S01]  /*4b20*/  @P1 MUFU.EX2 R43, R49 ;  /* 0x00000031002b1308 */ /* 0x000ea20000000800 */
[----:B------:R-:W-:Y:S01]  /*4b30*/  F2FP.F16.E4M3.UNPACK_B R39, R4 ;  /* 0x00000004ff27723e */ /* 0x000fe200020006ff */
[----:B------:R-:W-:Y:S01]  /*4b40*/  FFMA R51, R50, R51, R53 ;  /* 0x0000003332337223 */ /* 0x000fe20000000035 */
[----:B------:R-:W-:Y:S01]  /*4b50*/  FSEL R46, -|R87|, R87, P5 ;  /* 0x00000057572e7208 */ /* 0x000fe20002800300 */
[----:B------:R-:W-:Y:S01]  /*4b60*/  FFMA R83, R57, R40, R84 ;  /* 0x0000002839537223 */ /* 0x000fe20000000054 */
[----:B------:R-:W-:Y:S01]  /*4b70*/  FFMA R50, R45, R42, R42 ;  /* 0x0000002a2d327223 */ /* 0x000fe2000000002a */
[----:B------:R-:W-:-:S02]  /*4b80*/  HADD2.F32 R40, -RZ, R39.H0_H0 ;  /* 0x20000027ff287230 */ /* 0x000fc40000004100 */
[----:B------:R-:W-:Y:S01]  /*4b90*/  FMUL R42, R58, R79 ;  /* 0x0000004f3a2a7220 */ /* 0x000fe20000400000 */
[----:B------:R-:W-:Y:S01]  /*4ba0*/  FFMA R51, R51, R46, R46 ;  /* 0x0000002e33337223 */ /* 0x000fe2000000002e */
[----:B------:R-:W3:Y:S01]  /*4bb0*/  @P0 MUFU.EX2 R44, R50 ;  /* 0x00000032002c0308 */ /* 0x000ee20000000800 */
[----:B-1----:R-:W-:Y:S01]  /*4bc0*/  @P4 FADD R41, -R41, 1 ;  /* 0x3f80000029294421 */ /* 0x002fe20000000100 */
[----:B------:R-:W-:Y:S01]  /*4bd0*/  FFMA R55, R57, R40, R42 ;  /* 0x0000002839377223 */ /* 0x000fe2000000002a */
[----:B------:R-:W-:Y:S02]  /*4be0*/  HADD2.F32 R40, -RZ, R39.H1_H1 ;  /* 0x30000027ff287230 */ /* 0x000fe40000004100 */
[----:B------:R-:W-:Y:S01]  /*4bf0*/  FMUL R88, R81, 0.70710676908493041992 ;  /* 0x3f3504f351587820 */ /* 0x000fe20000400000 */
[----:B------:R-:W-:Y:S01]  /*4c00*/  FMUL R89, R83, 0.70710676908493041992 ;  /* 0x3f3504f353597820 */ /* 0x000fe20000400000 */
[----:B------:R-:W-:Y:S01]  /*4c10*/  @P4 LOP3.LUT R47, R41, 0x80000000, R52, 0xb8, !PT ;  /* 0x80000000292f4812 */ /* 0x000fe200078eb834 */
[----:B------:R-:W-:Y:S01]  /*4c20*/  FMUL R85, R55, 0.70710676908493041992 ;  /* 0x3f3504f337557820 */ /* 0x000fe20000400000 */
[----:B------:R-:W1:Y:S01]  /*4c30*/  @P5 MUFU.EX2 R39, R51 ;  /* 0x0000003300275308 */ /* 0x000e620000000800 */
[C---:B------:R-:W-:Y:S01]  /*4c40*/  FMUL R41, R88.reuse, R88 ;  /* 0x0000005858297220 */ /* 0x040fe20000400000 */
[----:B--2---:R-:W-:Y:S01]  /*4c50*/  @P1 FADD R43, -R43, 1 ;  /* 0x3f8000002b2b1421 */ /* 0x004fe20000000100 */
[C---:B------:R-:W-:Y:S01]  /*4c60*/  FSETP.GE.AND P4, PT, |R88|.reuse, 1.0029599666595458984, PT ;  /* 0x3f8060fe5800780b */ /* 0x040fe20003f86200 */
[----:B------:R-:W-:Y:S01]  /*4c70*/  FFMA R79, R57, R40, R82 ;  /* 0x00000028394f7223 */ /* 0x000fe20000000052 */
[----:B------:R-:W-:Y:S01]  /*4c80*/  FMUL R40, R89, R89 ;  /* 0x0000005959287220 */ /* 0x000fe20000400000 */
[----:B------:R-:W-:Y:S01]  /*4c90*/  FADD R47, R47, 1 ;  /* 0x3f8000002f2f7421 */ /* 0x000fe20000000000 */
[----:B------:R-:W-:-:S02]  /*4ca0*/  FSEL R45, |R88|, R41, P4 ;  /* 0x00000029582d7208 */ /* 0x000fc40002000200 */
[----:B------:R-:W-:Y:S01]  /*4cb0*/  FSEL R42, R6, 8.4834944573231041431e-05, P4 ;  /* 0x38b1e96a062a7808 */ /* 0x000fe20002000000 */
[----:B---3--:R-:W-:Y:S01]  /*4cc0*/  @P0 FADD R44, -R44, 1 ;  /* 0x3f8000002c2c0421 */ /* 0x008fe20000000100 */
[----:B------:R-:W-:Y:S02]  /*4cd0*/  FSEL R46, -R7, -0.00082130916416645050049, P4 ;  /* 0xba574d20072e7808 */ /* 0x000fe40002000100 */
[----:B------:R-:W-:Y:S02]  /*4ce0*/  @P1 LOP3.LUT R49, R43, 0x80000000, R54, 0xb8, !PT ;  /* 0x800000002b311812 */ /* 0x000fe400078eb836 */
[----:B------:R-:W-:Y:S01]  /*4cf0*/  FSETP.GE.AND P1, PT, |R89|, 1.0029599666595458984, PT ;  /* 0x3f8060fe5900780b */ /* 0x000fe20003f26200 */
[----:B------:R-:W-:Y:S01]  /*4d00*/  FFMA R46, R45, R42, R46 ;  /* 0x0000002a2d2e7223 */ /* 0x000fe2000000002e */
[----:B------:R-:W-:Y:S01]  /*4d10*/  @P0 LOP3.LUT R50, R44, 0x80000000, R86, 0xb8, !PT ;  /* 0x800000002c320812 */ /* 0x000fe200078eb856 */
[----:B------:R-:W-:Y:S01]  /*4d20*/  FMUL R86, R79, 0.70710676908493041992 ;  /* 0x3f3504f34f567820 */ /* 0x000fe20000400000 */
[----:B------:R-:W-:Y:S01]  /*4d30*/  FSEL R53, |R89|, R40, P1 ;  /* 0x0000002859357208 */ /* 0x000fe20000800200 */
[----:B-1----:R-:W-:Y:S01]  /*4d40*/  @P5 FADD R40, -R39, 1 ;  /* 0x3f80000027285421 */ /* 0x002fe20000000100 */
[----:B------:R-:W-:Y:S01]  /*4d50*/  FSEL R42, R6, 8.4834944573231041431e-05, P1 ;  /* 0x38b1e96a062a7808 */ /* 0x000fe20000800000 */
[----:B------:R-:W-:Y:S01]  /*4d60*/  FMUL R39, R85, R85 ;  /* 0x0000005555277220 */ /* 0x000fe20000400000 */
[----:B------:R-:W-:Y:S01]  /*4d70*/  FSEL R48, -R7, -0.00082130916416645050049, P1 ;  /* 0xba574d2007307808 */ /* 0x000fe20000800100 */
[----:B------:R-:W-:Y:S01]  /*4d80*/  FMUL R41, R86, R86 ;  /* 0x0000005656297220 */ /* 0x000fe20000400000 */
[----:B------:R-:W-:Y:S01]  /*4d90*/  FSETP.GE.AND P0, PT, |R85|, 1.0029599666595458984, PT ;  /* 0x3f8060fe5500780b */ /* 0x000fe20003f06200 */
[----:B------:R-:W-:Y:S01]  /*4da0*/  FADD R49, R49, 1 ;  /* 0x3f80000031317421 */ /* 0x000fe20000000000 */
[----:B------:R-:W-:Y:S01]  /*4db0*/  FSEL R54, R8, 0.0052134888246655464172, P1 ;  /* 0x3baad5ea08367808 */ /* 0x000fe20000800000 */
[----:B------:R-:W-:Y:S01]  /*4dc0*/  FFMA R52, R53, R42, R48 ;  /* 0x0000002a35347223 */ /* 0x000fe20000000030 */
[----:B------:R-:W-:Y:S01]  /*4dd0*/  @P5 LOP3.LUT R51, R40, 0x80000000, R87, 0xb8, !PT ;  /* 0x8000000028335812 */ /* 0x000fe200078eb857 */
[----:B------:R-:W-:Y:S01]  /*4de0*/  FADD R50, R50, 1 ;  /* 0x3f80000032327421 */ /* 0x000fe20000000000 */
[----:B------:R-:W-:Y:S01]  /*4df0*/  FSEL R39, |R85|, R39, P0 ;  /* 0x0000002755277208 */ /* 0x000fe20000000200 */
[----:B------:R-:W-:Y:S01]  /*4e00*/  FFMA R82, R53, R52, R54 ;  /* 0x0000003435527223 */ /* 0x000fe20000000036 */
[----:B------:R-:W-:Y:S01]  /*4e10*/  FSEL R40, R6, 8.4834944573231041431e-05, P0 ;  /* 0x38b1e96a06287808 */ /* 0x000fe20000000000 */
[----:B------:R-:W-:Y:S01]  /*4e20*/  FADD R51, R51, 1 ;  /* 0x3f80000033337421 */ /* 0x000fe20000000000 */
[----:B------:R-:W-:Y:S01]  /*4e30*/  FSEL R42, -R7, -0.00082130916416645050049, P0 ;  /* 0xba574d20072a7808 */ /* 0x000fe20000000100 */
[----:B------:R-:W-:Y:S01]  /*4e40*/  FMUL R36, R49, R36 ;  /* 0x0000002431247220 */ /* 0x000fe20000400000 */
[----:B------:R-:W-:Y:S01]  /*4e50*/  FSEL R44, R8, 0.0052134888246655464172, P4 ;  /* 0x3baad5ea082c7808 */ /* 0x000fe20002000000 */
[----:B------:R-:W-:Y:S01]  /*4e60*/  FMUL R37, R50, R37 ;  /* 0x0000002532257220 */ /* 0x000fe20000400000 */
[----:B------:R-:W-:Y:S01]  /*4e70*/  FSEL R52, -R9, -0.026868773624300956726, P4 ;  /* 0xbcdc1be709347808 */ /* 0x000fe20002000100 */
[----:B------:R-:W-:Y:S01]  /*4e80*/  FFMA R40, R39, R40, R42 ;  /* 0x0000002827287223 */ /* 0x000fe2000000002a */
[----:B------:R-:W-:Y:S01]  /*4e90*/  FSETP.GE.AND P5, PT, |R86|, 1.0029599666595458984, PT ;  /* 0x3f8060fe5600780b */ /* 0x000fe20003fa6200 */
[----:B------:R-:W-:Y:S01]  /*4ea0*/  FFMA R48, R45, R46, R44 ;  /* 0x0000002e2d307223 */ /* 0x000fe2000000002c */
[----:B------:R-:W-:Y:S01]  /*4eb0*/  FSEL R42, R8, 0.0052134888246655464172, P0 ;  /* 0x3baad5ea082a7808 */ /* 0x000fe20000000000 */
[----:B------:R-:W-:Y:S01]  /*4ec0*/  FMUL R38, R51, R38 ;  /* 0x0000002633267220 */ /* 0x000fe20000400000 */
[----:B------:R-:W-:Y:S01]  /*4ed0*/  FSEL R54, R10, 0.11284004896879196167, P4 ;  /* 0x3de718af0a367808 */ /* 0x000fe20002000000 */
[----:B------:R-:W-:Y:S01]  /*4ee0*/  FFMA R48, R45, R48, R52 ;  /* 0x000000302d307223 */ /* 0x000fe20000000034 */
[----:B------:R-:W-:Y:S01]  /*4ef0*/  FSEL R41, |R86|, R41, P5 ;  /* 0x0000002956297208 */ /* 0x000fe20002800200 */
[----:B------:R-:W-:Y:S01]  /*4f00*/  FFMA R40, R39, R40, R42 ;  /* 0x0000002827287223 */ /* 0x000fe2000000002a */
[----:B------:R-:W-:Y:S01]  /*4f10*/  FSEL R44, R6, 8.4834944573231041431e-05, P5 ;  /* 0x38b1e96a062c7808 */ /* 0x000fe20002800000 */
[----:B------:R-:W-:Y:S01]  /*4f20*/  FFMA R48, R45, R48, R54 ;  /* 0x000000302d307223 */ /* 0x000fe20000000036 */
[----:B------:R-:W-:-:S02]  /*4f30*/  FSEL R46, -R7, -0.00082130916416645050049, P5 ;  /* 0xba574d20072e7808 */ /* 0x000fc40002800100 */
[----:B------:R-:W-:Y:S02]  /*4f40*/  FSEL R42, -R9, -0.026868773624300956726, P0 ;  /* 0xbcdc1be7092a7808 */ /* 0x000fe40000000100 */
[----:B------:R-:W-:Y:S01]  /*4f50*/  FSEL R52, R11, -0.37612664699554443359, P4 ;  /* 0xbec093ac0b347808 */ /* 0x000fe20002000000 */
[----:B------:R-:W-:Y:S01]  /*4f60*/  FFMA R44, R41, R44, R46 ;  /* 0x0000002c292c7223 */ /* 0x000fe2000000002e */
[----:B------:R-:W-:Y:S01]  /*4f70*/  FSEL R84, -R9, -0.026868773624300956726, P1 ;  /* 0xbcdc1be709547808 */ /* 0x000fe20000800100 */
[----:B------:R-:W-:Y:S01]  /*4f80*/  FFMA R40, R39, R40, R42 ;  /* 0x0000002827287223 */ /* 0x000fe2000000002a */
[----:B------:R-:W-:Y:S01]  /*4f90*/  FSEL R46, R8, 0.0052134888246655464172, P5 ;  /* 0x3baad5ea082e7808 */ /* 0x000fe20002800000 */
[----:B------:R-:W-:Y:S01]  /*4fa0*/  FFMA R48, R45, R48, R52 ;  /* 0x000000302d307223 */ /* 0x000fe20000000034 */
[----:B------:R-:W-:Y:S01]  /*4fb0*/  FSEL R54, R10, 0.11284004896879196167, P1 ;  /* 0x3de718af0a367808 */ /* 0x000fe20000800000 */
[----:B------:R-:W-:Y:S01]  /*4fc0*/  FFMA R82, R53, R82, R84 ;  /* 0x0000005235527223 */ /* 0x000fe20000000054 */
[----:B------:R-:W-:Y:S01]  /*4fd0*/  FSEL R52, R12, 0.12837915122509002686, P4 ;  /* 0x3e0375d30c347808 */ /* 0x000fe20002000000 */
[----:B------:R-:W-:Y:S01]  /*4fe0*/  FFMA R44, R41, R44, R46 ;  /* 0x0000002c292c7223 */ /* 0x000fe2000000002e */
[----:B------:R-:W-:Y:S01]  /*4ff0*/  FSEL R42, R10, 0.11284004896879196167, P0 ;  /* 0x3de718af0a2a7808 */ /* 0x000fe20000000000 */
[----:B------:R-:W-:Y:S01]  /*5000*/  FFMA R54, R53, R82, R54 ;  /* 0x0000005235367223 */ /* 0x000fe20000000036 */
[----:B------:R-:W-:Y:S01]  /*5010*/  FSEL R84, R11, -0.37612664699554443359, P1 ;  /* 0xbec093ac0b547808 */ /* 0x000fe20000800000 */
[----:B------:R-:W-:Y:S01]  /*5020*/  FFMA R48, R45, R48, R52 ;  /* 0x000000302d307223 */ /* 0x000fe20000000034 */
[----:B------:R-:W-:Y:S01]  /*5030*/  FSEL R46, -R9, -0.026868773624300956726, P5 ;  /* 0xbcdc1be7092e7808 */ /* 0x000fe20002800100 */
[----:B------:R-:W-:Y:S01]  /*5040*/  FFMA R40, R39, R40, R42 ;  /* 0x0000002827287223 */ /* 0x000fe2000000002a */
[----:B------:R-:W-:Y:S01]  /*5050*/  FSEL R43, -|R88|, R88, P4 ;  /* 0x00000058582b7208 */ /* 0x000fe20002000300 */
[----:B------:R-:W-:Y:S01]  /*5060*/  FFMA R54, R53, R54, R84 ;  /* 0x0000003635367223 */ /* 0x000fe20000000054 */
[----:B------:R-:W-:Y:S01]  /*5070*/  FSEL R42, R11, -0.37612664699554443359, P0 ;  /* 0xbec093ac0b2a7808 */ /* 0x000fe20000000000 */
[----:B------:R-:W-:Y:S01]  /*5080*/  FFMA R46, R41, R44, R46 ;  /* 0x0000002c292e7223 */ /* 0x000fe2000000002e */
[----:B------:R-:W-:Y:S01]  /*5090*/  FSEL R82, R12, 0.12837915122509002686, P1 ;  /* 0x3e0375d30c527808 */ /* 0x000fe20000800000 */
        /* <DEDUP_REMOVED lines=9> */
[----:B------:R-:W-:Y:S01]  /*5130*/  FSEL R39, -|R85|, R85, P0 ;  /* 0x0000005555277208 */ /* 0x000fe20000000300 */
[----:B------:R-:W-:Y:S01]  /*5140*/  FFMA R54, R54, R43, R43 ;  /* 0x0000002b36367223 */ /* 0x000fe2000000002b */
[----:B------:R-:W-:Y:S01]  /*5150*/  FSEL R43, R12, 0.12837915122509002686, P5 ;  /* 0x3e0375d30c2b7808 */ /* 0x000fe20002800000 */
[C---:B------:R-:W-:Y:S01]  /*5160*/  FFMA R42, R41.reuse, R46, R42 ;  /* 0x0000002e292a7223 */ /* 0x040fe2000000002a */
[----:B------:R-:W-:Y:S01]  /*5170*/  FSEL R45, -|R86|, R86, P5 ;  /* 0x00000056562d7208 */ /* 0x000fe20002800300 */
[----:B------:R-:W-:Y:S01]  /*5180*/  FFMA R39, R40, R39, R39 ;  /* 0x0000002728277223 */ /* 0x000fe20000000027 */
[----:B------:R-:W1:Y:S01]  /*5190*/  @P4 MUFU.EX2 R53, R52 ;  /* 0x0000003400354308 */ /* 0x000e620000000800 */
[----:B------:R-:W-:Y:S01]  /*51a0*/  FFMA R42, R41, R42, R43 ;  /* 0x0000002a292a7223 */ /* 0x000fe2000000002b */
[----:B------:R-:W-:-:S02]  /*51b0*/  LOP3.LUT R43, R18, 0xff, RZ, 0xc0, !PT ;  /* 0x000000ff122b7812 */ /* 0x000fc400078ec0ff */
[----:B------:R-:W-:Y:S01]  /*51c0*/  F2FP.SATFINITE.E4M3.F32.PACK_AB_MERGE_C R26, R27, R26, RZ ;  /* 0x0000001a1b1a723e */ /* 0x000fe200048070ff */
[----:B------:R-:W-:Y:S01]  /*51d0*/  FFMA R42, R42, R45, R45 ;  /* 0x0000002d2a2a7223 */ /* 0x000fe2000000002d */
[----:B------:R-:W-:Y:S01]  /*51e0*/  SHF.R.U32.HI R45, RZ, 0x4, R18 ;  /* 0x00000004ff2d7819 */ /* 0x000fe20000011612 */
[----:B------:R-:W-:Y:S01]  /*51f0*/  VIADD R43, R43, 0x1f ;  /* 0x0000001f2b2b7836 */ /* 0x000fe20000000000 */
[----:B------:R-:W2:Y:S01]  /*5200*/  @P0 MUFU.EX2 R40, R39 ;  /* 0x0000002700280308 */ /* 0x000ea20000000800 */
[----:B------:R-:W-:-:S07]  /*5210*/  F2FP.SATFINITE.E4M3.F32.PACK_AB_MERGE_C R38, R38, R37, RZ ;  /* 0x000000252626723e */ /* 0x000fce00048070ff */
[----:B------:R-:W3:Y:S01]  /*5220*/  @P5 MUFU.EX2 R41, R42 ;  /* 0x0000002a00295308 */ /* 0x000ee20000000800 */
[----:B-1----:R-:W-:-:S05]  /*5230*/  @P4 FADD R53, -R53, 1 ;  /* 0x3f80000035354421 */ /* 0x002fca0000000100 */
[----:B------:R-:W-:Y:S02]  /*5240*/  @P4 LOP3.LUT R52, R53, 0x80000000, R88, 0xb8, !PT ;  /* 0x8000000035344812 */ /* 0x000fe400078eb858 */
[----:B------:R-:W1:Y:S01]  /*5250*/  @P1 MUFU.EX2 R44, R54 ;  /* 0x00000036002c1308 */ /* 0x000e620000000800 */
[----:B--2---:R-:W-:Y:S01]  /*5260*/  @P0 FADD R40, -R40, 1 ;  /* 0x3f80000028280421 */ /* 0x004fe20000000100 */
[----:B------:R-:W-:Y:S01]  /*5270*/  LOP3.LUT P4, RZ, R45, 0x1, RZ, 0xc0, !PT ;  /* 0x000000012dff7812 */ /* 0x000fe2000788c0ff */
[----:B------:R-:W-:-:S03]  /*5280*/  FADD R52, R52, 1 ;  /* 0x3f80000034347421 */ /* 0x000fc60000000000 */
[----:B------:R-:W-:Y:S01]  /*5290*/  @P0 LOP3.LUT R39, R40, 0x80000000, R85, 0xb8, !PT ;  /* 0x8000000028270812 */ /* 0x000fe200078eb855 */
[----:B------:R-:W-:Y:S01]  /*52a0*/  FMUL R40, R13, 0.5 ;  /* 0x3f0000000d287820 */ /* 0x000fe20000400000 */
[----:B------:R-:W-:Y:S01]  /*52b0*/  FMUL R13, R14, 0.5 ;  /* 0x3f0000000e0d7820 */ /* 0x000fe20000400000 */
[----:B---3--:R-:W-:Y:S01]  /*52c0*/  @P5 FADD R41, -R41, 1 ;  /* 0x3f80000029295421 */ /* 0x008fe20000000100 */
[----:B------:R-:W-:Y:S01]  /*52d0*/  FMUL R14, R15, 0.5 ;  /* 0x3f0000000f0e7820 */ /* 0x000fe20000400000 */
[----:B------:R-:W-:Y:S01]  /*52e0*/  FMUL R15, R81, 0.5 ;  /* 0x3f000000510f7820 */ /* 0x000fe20000400000 */
[----:B------:R-:W-:Y:S01]  /*52f0*/  FMUL R40, R21, R40 ;  /* 0x0000002815287220 */ /* 0x000fe20000400000 */
[----:B------:R-:W-:Y:S01]  /*5300*/  FADD R39, R39, 1 ;  /* 0x3f80000027277421 */ /* 0x000fe20000000000 */
[----:B------:R-:W-:Y:S01]  /*5310*/  @P5 LOP3.LUT R42, R41, 0x80000000, R86, 0xb8, !PT ;  /* 0x80000000292a5812 */ /* 0x000fe200078eb856 */
[----:B------:R-:W-:Y:S01]  /*5320*/  FMUL R41, R24, R13 ;  /* 0x0000000d18297220 */ /* 0x000fe20000400000 */
[----:B------:R-:W-:Y:S01]  /*5330*/  FMUL R25, R25, R14 ;  /* 0x0000000e19197220 */ /* 0x000fe20000400000 */
[----:B-1----:R-:W-:Y:S01]  /*5340*/  @P1 FADD R44, -R44, 1 ;  /* 0x3f8000002c2c1421 */ /* 0x002fe20000000100 */
[----:B------:R-:W-:Y:S01]  /*5350*/  FMUL R13, R28, 0.5 ;  /* 0x3f0000001c0d7820 */ /* 0x000fe20000400000 */
[----:B------:R-:W-:Y:S01]  /*5360*/  FMUL R14, R33, 0.5 ;  /* 0x3f000000210e7820 */ /* 0x000fe20000400000 */
[----:B------:R-:W-:Y:S01]  /*5370*/  FADD R42, R42, 1 ;  /* 0x3f8000002a2a7421 */ /* 0x000fe20000000000 */
[----:B------:R-:W-:Y:S01]  /*5380*/  FMUL R52, R52, R15 ;  /* 0x0000000f34347220 */ /* 0x000fe20000400000 */
[----:B------:R-:W-:Y:S01]  /*5390*/  @P1 LOP3.LUT R54, R44, 0x80000000, R89, 0xb8, !PT ;  /* 0x800000002c361812 */ /* 0x000fe200078eb859 */
[----:B------:R-:W-:Y:S01]  /*53a0*/  FMUL R34, R34, R13 ;  /* 0x0000000d22227220 */ /* 0x000fe20000400000 */
[----:B------:R-:W-:Y:S01]  /*53b0*/  ISETP.GT.U32.AND P1, PT, R43, 0x3e, PT ;  /* 0x0000003e2b00780c */ /* 0x000fe20003f24070 */
[----:B------:R-:W-:Y:S01]  /*53c0*/  FMUL R47, R47, R14 ;  /* 0x0000000e2f2f7220 */ /* 0x000fe20000400000 */
[----:B------:R-:W-:Y:S01]  /*53d0*/  FMUL R14, R55, 0.5 ;  /* 0x3f000000370e7820 */ /* 0x000fe20000400000 */
[----:B------:R-:W-:Y:S01]  /*53e0*/  FMUL R13, R79, 0.5 ;  /* 0x3f0000004f0d7820 */ /* 0x000fe20000400000 */
[----:B------:R-:W-:Y:S01]  /*53f0*/  FMUL R21, R83, 0.5 ;  /* 0x3f00000053157820 */ /* 0x000fe20000400000 */
[----:B------:R-:W-:Y:S01]  /*5400*/  FADD R54, R54, 1 ;  /* 0x3f80000036367421 */ /* 0x000fe20000000000 */
[----:B------:R-:W-:Y:S01]  /*5410*/  MOV R15, 0x10 ;  /* 0x00000010000f7802 */ /* 0x000fe20000000f00 */
[----:B------:R-:W-:Y:S01]  /*5420*/  FMUL R14, R39, R14 ;  /* 0x0000000e270e7220 */ /* 0x000fe20000400000 */
[----:B------:R-:W-:Y:S01]  /*5430*/  FMUL R13, R42, R13 ;  /* 0x0000000d2a0d7220 */ /* 0x000fe20000400000 */
[----:B------:R-:W-:Y:S01]  /*5440*/  FMUL R21, R54, R21 ;  /* 0x0000001536157220 */ /* 0x000fe20000400000 */
[----:B------:R-:W-:-:S02]  /*5450*/  SEL R15, R15, 0xfffffff0, !P4 ;  /* 0xfffffff00f0f7807 */ /* 0x000fc40006000000 */
[----:B------:R-:W-:Y:S02]  /*5460*/  F2FP.SATFINITE.E4M3.F32.PACK_AB_MERGE_C R40, R41, R40, RZ ;  /* 0x000000282928723e */ /* 0x000fe400048070ff */
[----:B------:R-:W-:Y:S01]  /*5470*/  F2FP.SATFINITE.E4M3.F32.PACK_AB_MERGE_C R14, R13, R14, RZ ;  /* 0x0000000e0d0e723e */ /* 0x000fe200048070ff */
[----:B------:R-:W-:Y:S01]  /*5480*/  IMAD.IADD R13, R62, 0x1, R15 ;  /* 0x000000013e0d7824 */ /* 0x000fe200078e020f */
[----:B------:R-:W-:Y:S02]  /*5490*/  F2FP.SATFINITE.E4M3.F32.PACK_AB_MERGE_C R20, R20, R25, RZ ;  /* 0x000000191414723e */ /* 0x000fe400048070ff */
[----:B------:R-:W-:Y:S02]  /*54a0*/  F2FP.SATFINITE.E4M3.F32.PACK_AB_MERGE_C R34, R35, R34, RZ ;  /* 0x000000222322723e */ /* 0x000fe400048070ff */
[----:B------:R-:W-:Y:S02]  /*54b0*/  F2FP.SATFINITE.E4M3.F32.PACK_AB_MERGE_C R36, R36, R47, RZ ;  /* 0x0000002f2424723e */ /* 0x000fe400048070ff */
[----:B------:R-:W-:Y:S01]  /*54c0*/  F2FP.SATFINITE.E4M3.F32.PACK_AB_MERGE_C R52, R21, R52, RZ ;  /* 0x000000341534723e */ /* 0x000fe200048070ff */
[----:B------:R-:W-:Y:S06]  /*54d0*/  @P1 BRA `(.L_x_61) ;  /* 0x0000000000041947 */ /* 0x000fec0003800000 */
[----:B------:R-:W-:-:S04]  /*54e0*/  DEPBAR.LE SB0, 0x1 ;  /* 0x000080400000791a */ /* 0x000fc80000000000 */
.L_x_61:
[----:B------:R-:W-:Y:S05]  /*54f0*/  WARPSYNC.ALL ;  /* 0x0000000000007948 */ /* 0x000fea0003800000 */
[----:B------:R-:W-:Y:S06]  /*5500*/  BAR.SYNC.DEFER_BLOCKING 0x1, 0x100 ;  /* 0x0044000000007b1d */ /* 0x000fec0000010000 */
[----:B------:R-:W-:Y:S01]  /*5510*/  BSSY B0, `(.L_x_62) ;  /* 0x0000016000007945 */ /* 0x000fe20003800000 */
[----:B------:R1:W-:Y:S04]  /*5520*/  STS.U16 [R59+UR49+0x2200], R14 ;  /* 0x0022000e3b007988 */ /* 0x0003e80008000431 */
[----:B------:R1:W-:Y:S04]  /*5530*/  STS.U16 [R59+UR49+0x2300], R40 ;  /* 0x002300283b007988 */ /* 0x0003e80008000431 */
[----:B------:R1:W-:Y:S04]  /*5540*/  STS.U16 [R59+UR49+0x2208], R20 ;  /* 0x002208143b007988 */ /* 0x0003e80008000431 */
[----:B------:R1:W-:Y:S04]  /*5550*/  STS.U16 [R59+UR49+0x2308], R26 ;  /* 0x0023081a3b007988 */ /* 0x0003e80008000431 */
[----:B------:R1:W-:Y:S04]  /*5560*/  STS.U16 [R13+0x2200], R34 ;  /* 0x002200220d007388 */ /* 0x0003e80000000400 */
[----:B------:R1:W-:Y:S04]  /*5570*/  STS.U16 [R13+0x2300], R36 ;  /* 0x002300240d007388 */ /* 0x0003e80000000400 */
[----:B------:R1:W-:Y:S04]  /*5580*/  STS.U16 [R13+0x2208], R38 ;  /* 0x002208260d007388 */ /* 0x0003e80000000400 */
[----:B------:R1:W-:Y:S01]  /*5590*/  STS.U16 [R13+0x2308], R52 ;  /* 0x002308340d007388 */ /* 0x0003e20000000400 */
[----:B------:R-:W-:Y:S01]  /*55a0*/  @!PT LDS RZ, [RZ] ;  /* 0x00000000fffff984 */ /* 0x000fe20000000800 */
[----:B------:R-:W-:Y:S01]  /*55b0*/  @!PT LDS RZ, [RZ] ;  /* 0x00000000fffff984 */ /* 0x000fe20000000800 */
[----:B------:R-:W-:Y:S01]  /*55c0*/  @!PT LDS RZ, [RZ] ;  /* 0x00000000fffff984 */ /* 0x000fe20000000800 */
[----:B------:R-:W-:Y:S01]  /*55d0*/  @!PT LDS RZ, [RZ] ;  /* 0x00000000fffff984 */ /* 0x000fe20000000800 */
[----:B------:R2:W-:Y:S06]  /*55e0*/  MEMBAR.ALL.CTA ;  /* 0x0000000000007992 */ /* 0x0005ec0000008000 */
[----:B--2---:R-:W2:Y:S02]  /*55f0*/  FENCE.VIEW.ASYNC.S ;  /* 0x00000000000073c6 */ /* 0x004ea40000000000 */
[----:B--2---:R-:W-:Y:S06]  /*5600*/  BAR.SYNC.DEFER_BLOCKING 0x1, 0x100 ;  /* 0x0044000000007b1d */ /* 0x004fec0000010000 */
[----:B-1----:R-:W-:Y:S05]  /*5610*/  @P1 BRA `(.L_x_63) ;  /* 0x0000000000141947 */ /* 0x002fea0003800000 */
[----:B------:R-:W-:Y:S02]  /*5620*/  UIADD3 UR4, UP0, UR40, 0x4f0, URZ ;  /* 0x000004f028047890 */ /* 0x000fe4000ff1e03f */
[----:B------:R-:W-:Y:S02]  /*5630*/  UIADD3 UR44, UR49, 0x2200, URZ ;  /* 0x00002200312c7890 */ /* 0x000fe4000fffe03f */
[----:B------:R-:W-:-:S09]  /*5640*/  UIADD3.X UR5, URZ, UR41, URZ, UP0, !UPT ;  /* 0x000000293f057290 */ /* 0x000fd200087fe43f */
[----:B------:R1:W-:Y:S02]  /*5650*/  UTMASTG.3D [UR44], [UR4] ;  /* 0x0000002c040073b5 */ /* 0x0003e40008010000 */
[----:B-1----:R0:W-:Y:S02]  /*5660*/  UTMACMDFLUSH ;  /* 0x00000000000079b7 */ /* 0x0021e40000000000 */
.L_x_63:
[----:B------:R-:W-:Y:S05]  /*5670*/  BSYNC B0 ;  /* 0x0000000000007941 */ /* 0x000fea0003800000 */
.L_x_62:
[----:B------:R-:W-:Y:S04]  /*5680*/  BSSY B0, `(.L_x_64) ;  /* 0x000002e000007945 */ /* 0x000fe80003800000 */
[----:B------:R-:W-:Y:S05]  /*5690*/  @P3 BRA `(.L_x_65) ;  /* 0x0000000000b03947 */ /* 0x000fea0003800000 */
[----:B------:R-:W-:-:S13]  /*56a0*/  ISETP.NE.AND P3, PT, R60, 0x3, PT ;  /* 0x000000033c00780c */ /* 0x000fda0003f65270 */
[----:B------:R-:W-:Y:S05]  /*56b0*/  @!P3 BRA `(.L_x_66) ;  /* 0x000000000004b947 */ /* 0x000fea0003800000 */
[----:B------:R-:W-:Y:S01]  /*56c0*/  BPT.TRAP 0x1 ;  /* 0x000000040000795c */ /* 0x000fe20000300000 */
.L_x_66:
[----:B------:R-:W-:Y:S01]  /*56d0*/  LEA R25, R64, UR49, 0x3 ;  /* 0x0000003140197c11 */ /* 0x000fe2000f8e18ff */
[----:B------:R-:W-:Y:S01]  /*56e0*/  BSSY B1, `(.L_x_67) ;  /* 0x0000004000017945 */ /* 0x000fe20003800000 */
[----:B------:R-:W-:-:S04]  /*56f0*/  SHF.L.U32 R14, R61, 0x1f, RZ ;  /* 0x0000001f3d0e7819 */ /* 0x000fc800000006ff */
[----:B------:R-:W1:Y:S02]  /*5700*/  SYNCS.PHASECHK.TRANS64.TRYWAIT P0, [R25+URZ+0x110], R14 ;  /* 0x0001100e190075a7 */ /* 0x000e64000800017f */
[----:B-1----:R-:W-:Y:S05]  /*5710*/  @!P0 BRA `(.L_x_68) ;  /* 0x0000005400208947 */ /* 0x002fea0003800000 */
.L_x_148:
[----:B------:R-:W-:Y:S05]  /*5720*/  BSYNC B1 ;  /* 0x0000000000017941 */ /* 0x000fea0003800000 */
.L_x_67:
[----:B------:R-:W-:Y:S04]  /*5730*/  BSSY B1, `(.L_x_69) ;  /* 0x0000011000017945 */ /* 0x000fe80003800000 */
[----:B------:R-:W-:Y:S05]  /*5740*/  @P2 BRA `(.L_x_70) ;  /* 0x00000000003c2947 */ /* 0x000fea0003800000 */
[----:B------:R-:W-:-:S04]  /*5750*/  IMAD R26, R64, 0x1000, R59 ;  /* 0x00001000401a7824 */ /* 0x000fc800078e023b */
[----:B------:R-:W-:Y:S01]  /*5760*/  VIADD R24, R26, UR49 ;  /* 0x000000311a187c36 */ /* 0x000fe20008000000 */
[----:B------:R-:W-:Y:S03]  /*5770*/  LDS.U16 R4, [R26+UR49+0x300] ;  /* 0x000300311a047984 */ /* 0x000fe60008000400 */
[----:B------:R-:W-:Y:S01]  /*5780*/  IMAD.IADD R24, R24, 0x1, R15 ;  /* 0x0000000118187824 */ /* 0x000fe200078e020f */
[----:B------:R-:W2:Y:S04]  /*5790*/  LDS.U16 R3, [R26+UR49+0x200] ;  /* 0x000200311a037984 */ /* 0x000ea80008000400 */
[----:B------:R-:W-:Y:S04]  /*57a0*/  LDS.U16 R5, [R26+UR49+0x308] ;  /* 0x000308311a057984 */ /* 0x000fe80008000400 */
[----:B------:R-:W3:Y:S04]  /*57b0*/  LDS.U16 R0, [R26+UR49+0x208] ;  /* 0x000208311a007984 */ /* 0x000ee80008000400 */
[----:B-1----:R-:W-:Y:S04]  /*57c0*/  LDS.U16 R14, [R24+0x300] ;  /* 0x00030000180e7984 */ /* 0x002fe80000000400 */
[----:B------:R-:W1:Y:S04]  /*57d0*/  LDS.U16 R15, [R24+0x200] ;  /* 0x00020000180f7984 */ /* 0x000e680000000400 */
[----:B------:R-:W-:Y:S04]  /*57e0*/  LDS.U16 R20, [R24+0x308] ;  /* 0x0003080018147984 */ /* 0x000fe80000000400 */
[----:B------:R-:W4:Y:S01]  /*57f0*/  LDS.U16 R21, [R24+0x208] ;  /* 0x0002080018157984 */ /* 0x000f220000000400 */
[----:B--2---:R-:W-:-:S02]  /*5800*/  PRMT R4, R3, 0x5410, R4 ;  /* 0x0000541003047816 */ /* 0x004fc40000000004 */
[----:B---3--:R-:W-:Y:S02]  /*5810*/  PRMT R5, R0, 0x5410, R5 ;  /* 0x0000541000057816 */ /* 0x008fe40000000005 */
[----:B-1----:R-:W-:Y:S02]  /*5820*/  PRMT R3, R15, 0x5410, R14 ;  /* 0x000054100f037816 */ /* 0x002fe4000000000e */
[----:B----4-:R-:W-:-:S07]  /*5830*/  PRMT R0, R21, 0x5410, R20 ;  /* 0x0000541015007816 */ /* 0x010fce0000000014 */
.L_x_70:
[----:B------:R-:W-:Y:S05]  /*5840*/  BSYNC B1 ;  /* 0x0000000000017941 */ /* 0x000fea0003800000 */
.L_x_69:
[----:B------:R-:W-:Y:S01]  /*5850*/  @!PT LDS RZ, [RZ] ;  /* 0x00000000fffff984 */ /* 0x000fe20000000800 */
[----:B------:R-:W-:Y:S01]  /*5860*/  @!PT LDS RZ, [RZ] ;  /* 0x00000000fffff984 */ /* 0x000fe20000000800 */
[----:B------:R-:W-:Y:S01]  /*5870*/  @!PT LDS RZ, [RZ] ;  /* 0x00000000fffff984 */ /* 0x000fe20000000800 */
[----:B------:R-:W-:Y:S01]  /*5880*/  @!PT LDS RZ, [RZ] ;  /* 0x00000000fffff984 */ /* 0x000fe20000000800 */
[----:B------:R2:W-:Y:S06]  /*5890*/  MEMBAR.ALL.CTA ;  /* 0x0000000000007992 */ /* 0x0005ec0000008000 */
[----:B--2---:R-:W2:Y:S01]  /*58a0*/  FENCE.VIEW.ASYNC.S ;  /* 0x00000000000073c6 */ /* 0x004ea20000000000 */
[----:B------:R-:W-:Y:S05]  /*58b0*/  @!P3 BRA `(.L_x_71) ;  /* 0x000000000004b947 */ /* 0x000fea0003800000 */
[----:B------:R-:W-:Y:S01]  /*58c0*/  BPT.TRAP 0x1 ;  /* 0x000000040000795c */ /* 0x000fe20000300000 */
.L_x_71:
[----:B------:R-:W3:Y:S01]  /*58d0*/  S2R R15, SR_CgaCtaId ;  /* 0x00000000000f7919 */ /* 0x000ee20000008800 */
[----:B-1----:R-:W-:Y:S02]  /*58e0*/  VIADD R14, R25, 0x120 ;  /* 0x00000120190e7836 */ /* 0x002fe40000000000 */
[----:B------:R-:W-:-:S05]  /*58f0*/  VIADD R64, R64, 0x1 ;  /* 0x0000000140407836 */ /* 0x000fca0000000000 */
[----:B------:R-:W-:-:S04]  /*5900*/  ISETP.NE.AND P0, PT, R64, 0x2, PT ;  /* 0x000000024000780c */ /* 0x000fc80003f05270 */
[----:B------:R-:W-:Y:S02]  /*5910*/  SEL R64, R64, RZ, P0 ;  /* 0x000000ff40407207 */ /* 0x000fe40000000000 */
[----:B---3--:R-:W-:-:S04]  /*5920*/  PRMT R14, R15, 0x654, R14 ;  /* 0x000006540f0e7816 */ /* 0x008fc8000000000e */
[----:B--2---:R1:W-:Y:S02]  /*5930*/  SYNCS.ARRIVE.TRANS64.RED.A1T0 RZ, [R14+URZ], RZ ;  /* 0x000000ff0eff79a7 */ /* 0x0043e4000810043f */
[----:B-1----:R-:W-:-:S04]  /*5940*/  SEL R14, RZ, 0x1, P0 ;  /* 0x00000001ff0e7807 */ /* 0x002fc80000000000 */
[----:B------:R-:W-:-:S07]  /*5950*/  LOP3.LUT R61, R61, R14, RZ, 0x3c, !PT ;  /* 0x0000000e3d3d7212 */ /* 0x000fce00078e3cff */
.L_x_65:
[----:B------:R-:W-:Y:S05]  /*5960*/  BSYNC B0 ;  /* 0x0000000000007941 */ /* 0x000fea0003800000 */
.L_x_64:
[----:B------:R-:W-:Y:S01]  /*5970*/  F2FP.F16.E4M3.UNPACK_B R21, R4 ;  /* 0x00000004ff15723e */ /* 0x000fe200020006ff */
[C---:B------:R-:W-:Y:S01]  /*5980*/  FMUL R20, R58.reuse, R77 ;  /* 0x0000004d3a147220 */ /* 0x040fe20000400000 */
[----:B------:R-:W-:Y:S01]  /*5990*/  F2FP.F16.E4M3.UNPACK_B R15, R5 ;  /* 0x00000005ff0f723e */ /* 0x000fe200020006ff */
[C---:B------:R-:W-:Y:S01]  /*59a0*/  FMUL R25, R58.reuse, R80 ;  /* 0x000000503a197220 */ /* 0x040fe20000400000 */
[C---:B------:R-:W-:Y:S01]  /*59b0*/  FMUL R76, R58.reuse, R76 ;  /* 0x0000004c3a4c7220 */ /* 0x040fe20000400000 */
[----:B------:R-:W-:Y:S02]  /*59c0*/  HADD2.F32 R14, -RZ, R21.H0_H0 ;  /* 0x20000015ff0e7230 */ /* 0x000fe40000004100 */
[C---:B------:R-:W-:Y:S01]  /*59d0*/  FMUL R72, R58.reuse, R72 ;  /* 0x000000483a487220 */ /* 0x040fe20000400000 */
[C---:B------:R-:W-:Y:S01]  /*59e0*/  FMUL R68, R58.reuse, R68 ;  /* 0x000000443a447220 */ /* 0x040fe20000400000 */
[C---:B------:R-:W-:Y:S01]  /*59f0*/  FMUL R63, R58.reuse, R63 ;  /* 0x0000003f3a3f7220 */ /* 0x040fe20000400000 */
[C---:B------:R-:W-:Y:S01]  /*5a00*/  FMUL R70, R58.reuse, R70 ;  /* 0x000000463a467220 */ /* 0x040fe20000400000 */
[----:B------:R-:W-:Y:S01]  /*5a10*/  FFMA R14, R57, R14, R20 ;  /* 0x0000000e390e7223 */ /* 0x000fe20000000014 */
[----:B------:R-:W-:-:S03]  /*5a20*/  FMUL R66, R58, R66 ;  /* 0x000000423a427220 */ /* 0x000fc60000400000 */
[----:B------:R-:W-:-:S04]  /*5a30*/  FMUL R38, R14, 0.70710676908493041992 ;  /* 0x3f3504f30e267820 */ /* 0x000fc80000400000 */
[C---:B------:R-:W-:Y:S01]  /*5a40*/  FMUL R20, R38.reuse, R38 ;  /* 0x0000002626147220 */ /* 0x040fe20000400000 */
[----:B------:R-:W-:-:S04]  /*5a50*/  FSETP.GE.AND P5, PT, |R38|, 1.0029599666595458984, PT ;  /* 0x3f8060fe2600780b */ /* 0x000fc80003fa6200 */
[----:B------:R-:W-:Y:S01]  /*5a60*/  FSEL R29, |R38|, R20, P5 ;  /* 0x00000014261d7208 */ /* 0x000fe20002800200 */
[--C-:B------:R-:W-:Y:S01]  /*5a70*/  HADD2.F32 R20, -RZ, R15.reuse.H0_H0 ;  /* 0x2000000fff147230 */ /* 0x100fe20000004100 */
[----:B------:R-:W-:Y:S02]  /*5a80*/  FSEL R24, R6, 8.4834944573231041431e-05, P5 ;  /* 0x38b1e96a06187808 */ /* 0x000fe40002800000 */
[----:B------:R-:W-:Y:S02]  /*5a90*/  FSEL R26, -R7, -0.00082130916416645050049, P5 ;  /* 0xba574d20071a7808 */ /* 0x000fe40002800100 */
[----:B------:R-:W-:Y:S02]  /*5aa0*/  FSEL R30, R8, 0.0052134888246655464172, P5 ;  /* 0x3baad5ea081e7808 */ /* 0x000fe40002800000 */
[----:B------:R-:W-:Y:S01]  /*5ab0*/  FSEL R27, -R9, -0.026868773624300956726, P5 ;  /* 0xbcdc1be7091b7808 */ /* 0x000fe20002800100 */
[----:B------:R-:W-:Y:S01]  /*5ac0*/  FFMA R28, R29, R24, R26 ;  /* 0x000000181d1c7223 */ /* 0x000fe2000000001a */
[----:B------:R-:W-:-:S02]  /*5ad0*/  HADD2.F32 R24, -RZ, R15.H1_H1 ;  /* 0x3000000fff187230 */ /* 0x000fc40000004100 */
[----:B------:R-:W-:Y:S01]  /*5ae0*/  FMUL R26, R58, R75 ;  /* 0x0000004b3a1a7220 */ /* 0x000fe20000400000 */
[----:B------:R-:W-:Y:S01]  /*5af0*/  FSEL R34, R10, 0.11284004896879196167, P5 ;  /* 0x3de718af0a227808 */ /* 0x000fe20002800000 */
[----:B------:R-:W-:Y:S01]  /*5b00*/  FFMA R28, R29, R28, R30 ;  /* 0x0000001c1d1c7223 */ /* 0x000fe2000000001e */
[----:B------:R-:W-:Y:S01]  /*5b10*/  FSEL R36, R11, -0.37612664699554443359, P5 ;  /* 0xbec093ac0b247808 */ /* 0x000fe20002800000 */
[C---:B------:R-:W-:Y:S01]  /*5b20*/  FFMA R15, R57.reuse, R20, R26 ;  /* 0x00000014390f7223 */ /* 0x040fe2000000001a */
[----:B------:R-:W-:Y:S01]  /*5b30*/  FFMA R20, R57, R24, R25 ;  /* 0x0000001839147223 */ /* 0x000fe20000000019 */
[----:B------:R-:W-:Y:S01]  /*5b40*/  F2FP.F16.E4M3.UNPACK_B R24, R4.H1 ;  /* 0x00000004ff18723e */ /* 0x000fe200030006ff */
[----:B------:R-:W-:Y:S01]  /*5b50*/  FFMA R32, R29, R28, R27 ;  /* 0x0000001c1d207223 */ /* 0x000fe2000000001b */
[----:B------:R-:W-:Y:S02]  /*5b60*/  HADD2.F32 R26, -RZ, R21.H1_H1 ;  /* 0x30000015ff1a7230 */ /* 0x000fe40000004100 */
[----:B------:R-:W-:Y:S01]  /*5b70*/  FMUL R21, R58, R73 ;  /* 0x000000493a157220 */ /* 0x000fe20000400000 */
[----:B------:R-:W-:Y:S01]  /*5b80*/  F2FP.F16.E4M3.UNPACK_B R25, R5.H1 ;  /* 0x00000005ff19723e */ /* 0x000fe200030006ff */
[----:B------:R-:W-:-:S02]  /*5b90*/  HADD2.F32 R28, -RZ, R24.H0_H0 ;  /* 0x20000018ff1c7230 */ /* 0x000fc40000004100 */
[----:B------:R-:W-:Y:S01]  /*5ba0*/  FFMA R32, R29, R32, R34 ;  /* 0x000000201d207223 */ /* 0x000fe20000000022 */
[C---:B------:R-:W-:Y:S01]  /*5bb0*/  FMUL R5, R58.reuse, R78 ;  /* 0x0000004e3a057220 */ /* 0x040fe20000400000 */
[----:B------:R-:W-:Y:S02]  /*5bc0*/  HADD2.F32 R24, -RZ, R24.H1_H1 ;  /* 0x30000018ff187230 */ /* 0x000fe40000004100 */
[----:B------:R-:W-:Y:S01]  /*5bd0*/  FMUL R27, R58, R74 ;  /* 0x0000004a3a1b7220 */ /* 0x000fe20000400000 */
[----:B------:R-:W-:Y:S01]  /*5be0*/  FFMA R21, R57, R28, R21 ;  /* 0x0000001c39157223 */ /* 0x000fe20000000015 */
[----:B------:R-:W-:Y:S01]  /*5bf0*/  FSEL R28, R12, 0.12837915122509002686, P5 ;  /* 0x3e0375d30c1c7808 */ /* 0x000fe20002800000 */
[----:B------:R-:W-:Y:S01]  /*5c00*/  FFMA R32, R29, R32, R36 ;  /* 0x000000201d207223 */ /* 0x000fe20000000024 */
[----:B------:R-:W-:Y:S01]  /*5c10*/  FFMA R5, R57, R26, R5 ;  /* 0x0000001a39057223 */ /* 0x000fe20000000005 */
[--C-:B------:R-:W-:Y:S01]  /*5c20*/  HADD2.F32 R26, -RZ, R25.reuse.H1_H1 ;  /* 0x30000019ff1a7230 */ /* 0x100fe20000004100 */
[----:B------:R-:W-:Y:S01]  /*5c30*/  FSEL R31, -|R38|, R38, P5 ;  /* 0x00000026261f7208 */ /* 0x000fe20002800300 */
[----:B------:R-:W-:Y:S01]  /*5c40*/  FFMA R28, R29, R32, R28 ;  /* 0x000000201d1c7223 */ /* 0x000fe2000000001c */
[----:B------:R-:W-:-:S02]  /*5c50*/  HADD2.F32 R4, -RZ, R25.H0_H0 ;  /* 0x20000019ff047230 */ /* 0x000fc40000004100 */
[C---:B------:R-:W-:Y:S01]  /*5c60*/  FFMA R25, R57.reuse, R24, R76 ;  /* 0x0000001839197223 */ /* 0x040fe2000000004c */
[----:B------:R-:W-:Y:S01]  /*5c70*/  FFMA R24, R57, R26, R27 ;  /* 0x0000001a39187223 */ /* 0x000fe2000000001b */
[----:B------:R-:W-:Y:S01]  /*5c80*/  FFMA R26, R28, R31, R31 ;  /* 0x0000001f1c1a7223 */ /* 0x000fe2000000001f */
[----:B------:R-:W-:Y:S01]  /*5c90*/  FMUL R30, R58, R71 ;  /* 0x000000473a1e7220 */ /* 0x000fe20000400000 */
[----:B------:R-:W-:Y:S01]  /*5ca0*/  FMUL R46, R21, 0.70710676908493041992 ;  /* 0x3f3504f3152e7820 */ /* 0x000fe20000400000 */
[----:B------:R-:W-:Y:S01]  /*5cb0*/  FMUL R44, R5, 0.70710676908493041992 ;  /* 0x3f3504f3052c7820 */ /* 0x000fe20000400000 */
[----:B------:R-:W1:Y:S01]  /*5cc0*/  @P5 MUFU.EX2 R27, R26 ;  /* 0x0000001a001b5308 */ /* 0x000e620000000800 */
[----:B------:R-:W-:Y:S01]  /*5cd0*/  FMUL R49, R25, 0.70710676908493041992 ;  /* 0x3f3504f319317820 */ /* 0x000fe20000400000 */
[----:B------:R-:W-:Y:S01]  /*5ce0*/  FFMA R4, R57, R4, R30 ;  /* 0x0000000439047223 */ /* 0x000fe2000000001e */
[----:B------:R-:W-:Y:S01]  /*5cf0*/  FMUL R29, R46, R46 ;  /* 0x0000002e2e1d7220 */ /* 0x000fe20000400000 */
[----:B------:R-:W-:Y:S01]  /*5d00*/  FMUL R28, R44, R44 ;  /* 0x0000002c2c1c7220 */ /* 0x000fe20000400000 */
[----:B------:R-:W-:Y:S01]  /*5d10*/  FSETP.GE.AND P3, PT, |R46|, 1.0029599666595458984, PT ;  /* 0x3f8060fe2e00780b */ /* 0x000fe20003f66200 */
[----:B------:R-:W-:Y:S01]  /*5d20*/  FMUL R30, R49, R49 ;  /* 0x00000031311e7220 */ /* 0x000fe20000400000 */
[----:B------:R-:W-:Y:S01]  /*5d30*/  FSETP.GE.AND P2, PT, |R44|, 1.0029599666595458984, PT ;  /* 0x3f8060fe2c00780b */ /* 0x000fe20003f46200 */
[----:B------:R-:W-:Y:S01]  /*5d40*/  FMUL R50, R15, 0.70710676908493041992 ;  /* 0x3f3504f30f327820 */ /* 0x000fe20000400000 */
[----:B------:R-:W-:Y:S01]  /*5d50*/  FSETP.GE.AND P4, PT, |R49|, 1.0029599666595458984, PT ;  /* 0x3f8060fe3100780b */ /* 0x000fe20003f86200 */
[----:B------:R-:W-:Y:S01]  /*5d60*/  FMUL R51, R20, 0.70710676908493041992 ;  /* 0x3f3504f314337820 */ /* 0x000fe20000400000 */
[----:B------:R-:W-:Y:S01]  /*5d70*/  FSEL R32, |R46|, R29, P3 ;  /* 0x0000001d2e207208 */ /* 0x000fe20001800200 */
[----:B------:R-:W-:Y:S01]  /*5d80*/  FMUL R25, R25, 0.5 ;  /* 0x3f00000019197820 */ /* 0x000fe20000400000 */
[----:B------:R-:W-:Y:S01]  /*5d90*/  FSEL R28, |R44|, R28, P2 ;  /* 0x0000001c2c1c7208 */ /* 0x000fe20001000200 */
[----:B------:R-:W-:Y:S01]  /*5da0*/  FMUL R15, R15, 0.5 ;  /* 0x3f0000000f0f7820 */ /* 0x000fe20000400000 */
[----:B------:R-:W-:Y:S01]  /*5db0*/  FSEL R29, R6, 8.4834944573231041431e-05, P2 ;  /* 0x38b1e96a061d7808 */ /* 0x000fe20001000000 */
[----:B------:R-:W-:Y:S01]  /*5dc0*/  FMUL R20, R20, 0.5 ;  /* 0x3f00000014147820 */ /* 0x000fe20000400000 */
[----:B-1----:R-:W-:Y:S01]  /*5dd0*/  @P5 FADD R27, -R27, 1 ;  /* 0x3f8000001b1b5421 */ /* 0x002fe20000000100 */
[----:B------:R-:W-:-:S02]  /*5de0*/  FSEL R31, -R7, -0.00082130916416645050049, P2 ;  /* 0xba574d20071f7808 */ /* 0x000fc40001000100 */
[----:B------:R-:W-:Y:S02]  /*5df0*/  FSEL R33, R6, 8.4834944573231041431e-05, P3 ;  /* 0x38b1e96a06217808 */ /* 0x000fe40001800000 */
[----:B------:R-:W-:Y:S01]  /*5e00*/  FSEL R35, -R7, -0.00082130916416645050049, P3 ;  /* 0xba574d2007237808 */ /* 0x000fe20001800100 */
[----:B------:R-:W-:Y:S01]  /*5e10*/  FFMA R29, R28, R29, R31 ;  /* 0x0000001d1c1d7223 */ /* 0x000fe2000000001f */
[----:B------:R-:W-:Y:S01]  /*5e20*/  FSEL R34, |R49|, R30, P4 ;  /* 0x0000001e31227208 */ /* 0x000fe20002000200 */
[C---:B------:R-:W-:Y:S01]  /*5e30*/  FMUL R30, R50.reuse, R50 ;  /* 0x00000032321e7220 */ /* 0x040fe20000400000 */
[----:B------:R-:W-:Y:S01]  /*5e40*/  @P5 LOP3.LUT R26, R27, 0x80000000, R38, 0xb8, !PT ;  /* 0x800000001b1a5812 */ /* 0x000fe200078eb826 */
[C---:B------:R-:W-:Y:S01]  /*5e50*/  FMUL R27, R51.reuse, R51 ;  /* 0x00000033331b7220 */ /* 0x040fe20000400000 */
[----:B------:R-:W-:Y:S01]  /*5e60*/  FSETP.GE.AND P0, PT, |R50|, 1.0029599666595458984, PT ;  /* 0x3f8060fe3200780b */ /* 0x000fe20003f06200 */
[----:B------:R-:W-:Y:S01]  /*5e70*/  FFMA R33, R32, R33, R35 ;  /* 0x0000002120217223 */ /* 0x000fe20000000023 */
[----:B------:R-:W-:Y:S01]  /*5e80*/  FSETP.GE.AND P5, PT, |R51|, 1.0029599666595458984, PT ;  /* 0x3f8060fe3300780b */ /* 0x000fe20003fa6200 */
[----:B------:R-:W-:Y:S01]  /*5e90*/  FADD R26, R26, 1 ;  /* 0x3f8000001a1a7421 */ /* 0x000fe20000000000 */
[----:B------:R-:W-:-:S02]  /*5ea0*/  FSEL R37, R6, 8.4834944573231041431e-05, P4 ;  /* 0x38b1e96a06257808 */ /* 0x000fc40002000000 */
[C---:B------:R-:W-:Y:S02]  /*5eb0*/  FSEL R39, -R7.reuse, -0.00082130916416645050049, P4 ;  /* 0xba574d2007277808 */ /* 0x040fe40002000100 */
[----:B------:R-:W-:Y:S02]  /*5ec0*/  FSEL R40, |R50|, R30, P0 ;  /* 0x0000001e32287208 */ /* 0x000fe40000000200 */
[----:B------:R-:W-:Y:S01]  /*5ed0*/  FSEL R31, R6, 8.4834944573231041431e-05, P0 ;  /* 0x38b1e96a061f7808 */ /* 0x000fe20000000000 */
[----:B------:R-:W-:Y:S01]  /*5ee0*/  FFMA R37, R34, R37, R39 ;  /* 0x0000002522257223 */ /* 0x000fe20000000027 */
[----:B------:R-:W-:Y:S02]  /*5ef0*/  FSEL R35, -R7, -0.00082130916416645050049, P0 ;  /* 0xba574d2007237808 */ /* 0x000fe40000000100 */
[----:B------:R-:W-:Y:S02]  /*5f00*/  FSEL R42, |R51|, R27, P5 ;  /* 0x0000001b332a7208 */ /* 0x000fe40002800200 */
[----:B------:R-:W-:Y:S01]  /*5f10*/  FSEL R27, R8, 0.0052134888246655464172, P2 ;  /* 0x3baad5ea081b7808 */ /* 0x000fe20001000000 */
[----:B------:R-:W-:Y:S01]  /*5f20*/  FFMA R39, R40, R31, R35 ;  /* 0x0000001f28277223 */ /* 0x000fe20000000023 */
[----:B------:R-:W-:-:S02]  /*5f30*/  FSEL R31, R8, 0.0052134888246655464172, P3 ;  /* 0x3baad5ea081f7808 */ /* 0x000fc40001800000 */
[----:B------:R-:W-:Y:S01]  /*5f40*/  FSEL R41, R6, 8.4834944573231041431e-05, P5 ;  /* 0x38b1e96a06297808 */ /* 0x000fe20002800000 */
[----:B------:R-:W-:Y:S01]  /*5f50*/  FFMA R27, R28, R29, R27 ;  /* 0x0000001d1c1b7223 */ /* 0x000fe2000000001b */
[----:B------:R-:W-:Y:S01]  /*5f60*/  FSEL R43, -R7, -0.00082130916416645050049, P5 ;  /* 0xba574d20072b7808 */ /* 0x000fe20002800100 */
[----:B------:R-:W-:Y:S01]  /*5f70*/  FFMA R31, R32, R33, R31 ;  /* 0x00000021201f7223 */ /* 0x000fe2000000001f */
[----:B------:R-:W-:Y:S02]  /*5f80*/  FSEL R35, R8, 0.0052134888246655464172, P4 ;  /* 0x3baad5ea08237808 */ /* 0x000fe40002000000 */
[C---:B------:R-:W-:Y:S01]  /*5f90*/  FSEL R29, -R9.reuse, -0.026868773624300956726, P2 ;  /* 0xbcdc1be7091d7808 */ /* 0x040fe20001000100 */
[----:B------:R-:W-:Y:S01]  /*5fa0*/  FFMA R43, R42, R41, R43 ;  /* 0x000000292a2b7223 */ /* 0x000fe2000000002b */
[C---:B------:R-:W-:Y:S01]  /*5fb0*/  FSEL R33, -R9.reuse, -0.026868773624300956726, P3 ;  /* 0xbcdc1be709217808 */ /* 0x040fe20001800100 */
[----:B------:R-:W-:Y:S01]  /*5fc0*/  FFMA R35, R34, R37, R35 ;  /* 0x0000002522237223 */ /* 0x000fe20000000023 */
[----:B------:R-:W-:Y:S01]  /*5fd0*/  FSEL R41, R8, 0.0052134888246655464172, P0 ;  /* 0x3baad5ea08297808 */ /* 0x000fe20000000000 */
[----:B------:R-:W-:Y:S01]  /*5fe0*/  FFMA R27, R28, R27, R29 ;  /* 0x0000001b1c1b7223 */ /* 0x000fe2000000001d */
[----:B------:R-:W-:Y:S01]  /*5ff0*/  FSEL R37, -R9, -0.026868773624300956726, P4 ;  /* 0xbcdc1be709257808 */ /* 0x000fe20002000100 */
[----:B------:R-:W-:Y:S01]  /*6000*/  FFMA R33, R32, R31, R33 ;  /* 0x0000001f20217223 */ /* 0x000fe20000000021 */
[----:B------:R-:W-:Y:S01]  /*6010*/  FSEL R29, R10, 0.11284004896879196167, P2 ;  /* 0x3de718af0a1d7808 */ /* 0x000fe20001000000 */
[----:B------:R-:W-:Y:S01]  /*6020*/  FFMA R39, R40, R39, R41 ;  /* 0x0000002728277223 */ /* 0x000fe20000000029 */
[----:B------:R-:W-:Y:S01]  /*6030*/  FSEL R31, R11, -0.37612664699554443359, P2 ;  /* 0xbec093ac0b1f7808 */ /* 0x000fe20001000000 */
[----:B------:R-:W-:Y:S01]  /*6040*/  FFMA R37, R34, R35, R37 ;  /* 0x0000002322257223 */ /* 0x000fe20000000025 */
[----:B------:R-:W-:Y:S01]  /*6050*/  FSEL R41, -R9, -0.026868773624300956726, P0 ;  /* 0xbcdc1be709297808 */ /* 0x000fe20000000100 */
[----:B------:R-:W-:Y:S01]  /*6060*/  FFMA R27, R28, R27, R29 ;  /* 0x0000001b1c1b7223 */ /* 0x000fe2000000001d */
[----:B------:R-:W-:-:S02]  /*6070*/  FSEL R35, R10, 0.11284004896879196167, P3 ;  /* 0x3de718af0a237808 */ /* 0x000fc40001800000 */
[----:B------:R-:W-:Y:S01]  /*6080*/  FSEL R29, R12, 0.12837915122509002686, P2 ;  /* 0x3e0375d30c1d7808 */ /* 0x000fe20001000000 */
[----:B------:R-:W-:Y:S01]  /*6090*/  FFMA R27, R28, R27, R31 ;  /* 0x0000001b1c1b7223 */ /* 0x000fe2000000001f */
[C---:B------:R-:W-:Y:S01]  /*60a0*/  FSEL R31, R11.reuse, -0.37612664699554443359, P3 ;  /* 0xbec093ac0b1f7808 */ /* 0x040fe20001800000 */
[----:B------:R-:W-:Y:S01]  /*60b0*/  FFMA R41, R40, R39, R41 ;  /* 0x0000002728297223 */ /* 0x000fe20000000029 */
        /* <DEDUP_REMOVED lines=13> */
[----:B------:R-:W-:Y:S01]  /*6190*/  F2FP.F16.E4M3.UNPACK_B R31, R3 ;  /* 0x00000003ff1f723e */ /* 0x000fe200020006ff */
[----:B------:R-:W-:Y:S01]  /*61a0*/  FFMA R43, R42, R43, R45 ;  /* 0x0000002b2a2b7223 */ /* 0x000fe2000000002d */
[----:B------:R-:W-:Y:S01]  /*61b0*/  FSEL R37, R12, 0.12837915122509002686, P4 ;  /* 0x3e0375d30c257808 */ /* 0x000fe20002000000 */
[----:B------:R-:W1:Y:S01]  /*61c0*/  @P2 MUFU.EX2 R33, R27 ;  /* 0x0000001b00212308 */ /* 0x000e620000000800 */
[----:B------:R-:W-:Y:S01]  /*61d0*/  FSEL R45, -R9, -0.026868773624300956726, P5 ;  /* 0xbcdc1be7092d7808 */ /* 0x000fe20002800100 */
[----:B------:R-:W-:Y:S01]  /*61e0*/  FFMA R29, R29, R28, R28 ;  /* 0x0000001c1d1d7223 */ /* 0x000fe2000000001c */
[----:B------:R-:W-:-:S02]  /*61f0*/  HADD2.F32 R28, -RZ, R31.H0_H0 ;  /* 0x2000001fff1c7230 */ /* 0x000fc40000004100 */
[----:B------:R-:W-:Y:S01]  /*6200*/  FMUL R30, R58, R69 ;  /* 0x000000453a1e7220 */ /* 0x000fe20000400000 */
[----:B------:R-:W-:Y:S01]  /*6210*/  FSEL R39, R10, 0.11284004896879196167, P0 ;  /* 0x3de718af0a277808 */ /* 0x000fe20000000000 */
[----:B------:R-:W-:Y:S01]  /*6220*/  FFMA R35, R34, R35, R37 ;  /* 0x0000002322237223 */ /* 0x000fe20000000025 */
[----:B------:R-:W-:Y:S01]  /*6230*/  FSEL R32, -|R49|, R49, P4 ;  /* 0x0000003131207208 */ /* 0x000fe20002000300 */
[----:B------:R-:W-:Y:S01]  /*6240*/  FFMA R45, R42, R43, R45 ;  /* 0x0000002b2a2d7223 */ /* 0x000fe2000000002d */
[----:B------:R-:W-:Y:S01]  /*6250*/  FSEL R47, R10, 0.11284004896879196167, P5 ;  /* 0x3de718af0a2f7808 */ /* 0x000fe20002800000 */
[----:B------:R-:W-:Y:S01]  /*6260*/  FFMA R28, R57, R28, R30 ;  /* 0x0000001c391c7223 */ /* 0x000fe2000000001e */
[----:B------:R-:W-:Y:S01]  /*6270*/  F2FP.F16.E4M3.UNPACK_B R34, R3.H1 ;  /* 0x00000003ff22723e */ /* 0x000fe200030006ff */
[----:B------:R-:W-:Y:S01]  /*6280*/  FFMA R39, R40, R41, R39 ;  /* 0x0000002928277223 */ /* 0x000fe20000000027 */
[----:B------:R-:W-:Y:S01]  /*6290*/  FSEL R43, R11, -0.37612664699554443359, P0 ;  /* 0xbec093ac0b2b7808 */ /* 0x000fe20000000000 */
[----:B------:R-:W-:Y:S01]  /*62a0*/  FFMA R30, R35, R32, R32 ;  /* 0x00000020231e7223 */ /* 0x000fe20000000020 */
[----:B------:R-:W-:Y:S01]  /*62b0*/  FSEL R3, R11, -0.37612664699554443359, P5 ;  /* 0xbec093ac0b037808 */ /* 0x000fe20002800000 */
[----:B------:R-:W-:Y:S01]  /*62c0*/  FFMA R45, R42, R45, R47 ;  /* 0x0000002d2a2d7223 */ /* 0x000fe2000000002f */
[----:B------:R-:W-:Y:S01]  /*62d0*/  HADD2.F32 R32, -RZ, R31.H1_H1 ;  /* 0x3000001fff207230 */ /* 0x000fe20000004100 */
[----:B------:R-:W-:Y:S01]  /*62e0*/  FSEL R35, R12, 0.12837915122509002686, P0 ;  /* 0x3e0375d30c237808 */ /* 0x000fe20000000000 */
[----:B------:R-:W-:-:S02]  /*62f0*/  HADD2.F32 R36, -RZ, R34.H0_H0 ;  /* 0x20000022ff247230 */ /* 0x000fc40000004100 */
[----:B------:R-:W-:Y:S01]  /*6300*/  FFMA R39, R40, R39, R43 ;  /* 0x0000002728277223 */ /* 0x000fe2000000002b */
[----:B------:R-:W-:Y:S01]  /*6310*/  FMUL R31, R58, R67 ;  /* 0x000000433a1f7220 */ /* 0x000fe20000400000 */
[----:B------:R-:W2:Y:S01]  /*6320*/  @P4 MUFU.EX2 R38, R30 ;  /* 0x0000001e00264308 */ /* 0x000ea20000000800 */
[----:B------:R-:W-:Y:S01]  /*6330*/  FSEL R41, R12, 0.12837915122509002686, P5 ;  /* 0x3e0375d30c297808 */ /* 0x000fe20002800000 */
[----:B------:R-:W-:Y:S01]  /*6340*/  FFMA R45, R42, R45, R3 ;  /* 0x0000002d2a2d7223 */ /* 0x000fe20000000003 */
[C---:B------:R-:W-:Y:S01]  /*6350*/  FFMA R3, R57.reuse, R32, R72 ;  /* 0x0000002039037223 */ /* 0x040fe20000000048 */
[----:B------:R-:W-:Y:S01]  /*6360*/  FSEL R32, -|R50|, R50, P0 ;  /* 0x0000003232207208 */ /* 0x000fe20000000300 */
[----:B------:R-:W-:Y:S01]  /*6370*/  FFMA R31, R57, R36, R31 ;  /* 0x00000024391f7223 */ /* 0x000fe2000000001f */
[----:B------:R-:W-:Y:S01]  /*6380*/  FFMA R39, R40, R39, R35 ;  /* 0x0000002728277223 */ /* 0x000fe20000000023 */
[----:B------:R-:W-:Y:S01]  /*6390*/  FSEL R36, -|R51|, R51, P5 ;  /* 0x0000003333247208 */ /* 0x000fe20002800300 */
[----:B------:R-:W3:Y:S01]  /*63a0*/  @P3 MUFU.EX2 R37, R29 ;  /* 0x0000001d00253308 */ /* 0x000ee20000000800 */
[----:B------:R-:W-:Y:S01]  /*63b0*/  FFMA R41, R42, R45, R41 ;  /* 0x0000002d2a297223 */ /* 0x000fe20000000029 */
[----:B-1----:R-:W-:Y:S01]  /*63c0*/  @P2 FADD R35, -R33, 1 ;  /* 0x3f80000021232421 */ /* 0x002fe20000000100 */
[----:B------:R-:W-:Y:S01]  /*63d0*/  FFMA R32, R39, R32, R32 ;  /* 0x0000002027207223 */ /* 0x000fe20000000020 */
[----:B------:R-:W-:Y:S01]  /*63e0*/  FMUL R53, R28, 0.70710676908493041992 ;  /* 0x3f3504f31c357820 */ /* 0x000fe20000400000 */
[----:B------:R-:W-:Y:S01]  /*63f0*/  FFMA R33, R41, R36, R36 ;  /* 0x0000002429217223 */ /* 0x000fe20000000024 */
[----:B------:R-:W-:Y:S01]  /*6400*/  FMUL R72, R4, 0.70710676908493041992 ;  /* 0x3f3504f304487820 */ /* 0x000fe20000400000 */
[----:B------:R-:W-:Y:S01]  /*6410*/  @P2 LOP3.LUT R27, R35, 0x80000000, R44, 0xb8, !PT ;  /* 0x80000000231b2812 */ /* 0x000fe200078eb82c */
[C---:B------:R-:W-:Y:S01]  /*6420*/  FMUL R40, R53.reuse, R53 ;  /* 0x0000003535287220 */ /* 0x040fe20000400000 */
[----:B------:R-:W1:Y:S01]  /*6430*/  @P0 MUFU.EX2 R35, R32 ;  /* 0x0000002000230308 */ /* 0x000e620000000800 */
[----:B--2---:R-:W-:Y:S01]  /*6440*/  @P4 FADD R38, -R38, 1 ;  /* 0x3f80000026264421 */ /* 0x004fe20000000100 */
[----:B------:R-:W-:Y:S01]  /*6450*/  FSETP.GE.AND P2, PT, |R53|, 1.0029599666595458984, PT ;  /* 0x3f8060fe3500780b */ /* 0x000fe20003f46200 */
[----:B------:R-:W-:Y:S01]  /*6460*/  FMUL R55, R3, 0.70710676908493041992 ;  /* 0x3f3504f303377820 */ /* 0x000fe20000400000 */
[----:B------:R-:W-:Y:S01]  /*6470*/  FMUL R67, R31, 0.70710676908493041992 ;  /* 0x3f3504f31f437820 */ /* 0x000fe20000400000 */
[----:B------:R-:W-:Y:S01]  /*6480*/  HADD2.F32 R34, -RZ, R34.H1_H1 ;  /* 0x30000022ff227230 */ /* 0x000fe20000004100 */
[----:B------:R-:W-:Y:S01]  /*6490*/  @P4 LOP3.LUT R30, R38, 0x80000000, R49, 0xb8, !PT ;  /* 0x80000000261e4812 */ /* 0x000fe200078eb831 */
[----:B------:R-:W-:Y:S01]  /*64a0*/  FMUL R49, R24, 0.70710676908493041992 ;  /* 0x3f3504f318317820 */ /* 0x000fe20000400000 */
[----:B------:R-:W2:Y:S01]  /*64b0*/  @P5 MUFU.EX2 R36, R33 ;  /* 0x0000002100245308 */ /* 0x000ea20000000800 */
[----:B---3--:R-:W-:Y:S01]  /*64c0*/  @P3 FADD R37, -R37, 1 ;  /* 0x3f80000025253421 */ /* 0x008fe20000000100 */
[C---:B------:R-:W-:Y:S01]  /*64d0*/  FSETP.GE.AND P4, PT, |R72|.reuse, 1.0029599666595458984, PT ;  /* 0x3f8060fe4800780b */ /* 0x040fe20003f86200 */
[----:B------:R-:W-:Y:S01]  /*64e0*/  FMUL R38, R49, R49 ;  /* 0x0000003131267220 */ /* 0x000fe20000400000 */
[----:B------:R-:W-:Y:S01]  /*64f0*/  FSEL R41, |R53|, R40, P2 ;  /* 0x0000002835297208 */ /* 0x000fe20001000200 */
[----:B------:R-:W-:Y:S01]  /*6500*/  FFMA R34, R57, R34, R70 ;  /* 0x0000002239227223 */ /* 0x000fe20000000046 */
[----:B------:R-:W-:Y:S01]  /*6510*/  @P3 LOP3.LUT R29, R37, 0x80000000, R46, 0xb8, !PT ;  /* 0x80000000251d3812 */ /* 0x000fe200078eb82e */
[C---:B------:R-:W-:Y:S01]  /*6520*/  FMUL R37, R72.reuse, R72 ;  /* 0x0000004848257220 */ /* 0x040fe20000400000 */
[----:B------:R-:W-:Y:S01]  /*6530*/  FSETP.GE.AND P3, PT, |R49|, 1.0029599666595458984, PT ;  /* 0x3f8060fe3100780b */ /* 0x000fe20003f66200 */
[----:B-1----:R-:W-:Y:S01]  /*6540*/  @P0 FADD R35, -R35, 1 ;  /* 0x3f80000023230421 */ /* 0x002fe20000000100 */
[----:B------:R-:W-:Y:S01]  /*6550*/  FSEL R40, -R7, -0.00082130916416645050049, P4 ;  /* 0xba574d2007287808 */ /* 0x000fe20002000100 */
[----:B------:R-:W-:Y:S01]  /*6560*/  FADD R27, R27, 1 ;  /* 0x3f8000001b1b7421 */ /* 0x000fe20000000000 */
[----:B------:R-:W-:Y:S01]  /*6570*/  FSEL R39, |R49|, R38, P3 ;  /* 0x0000002631277208 */ /* 0x000fe20001800200 */
[----:B------:R-:W-:Y:S01]  /*6580*/  FMUL R3, R3, 0.5 ;  /* 0x3f00000003037820 */ /* 0x000fe20000400000 */
[----:B------:R-:W-:Y:S01]  /*6590*/  FSEL R37, |R72|, R37, P4 ;  /* 0x0000002548257208 */ /* 0x000fe20002000200 */
[----:B------:R-:W-:Y:S01]  /*65a0*/  FADD R29, R29, 1 ;  /* 0x3f8000001d1d7421 */ /* 0x000fe20000000000 */
[----:B------:R-:W-:Y:S01]  /*65b0*/  FSEL R38, R6, 8.4834944573231041431e-05, P4 ;  /* 0x38b1e96a06267808 */ /* 0x000fe20002000000 */
[----:B--2---:R-:W-:Y:S01]  /*65c0*/  @P5 FADD R36, -R36, 1 ;  /* 0x3f80000024245421 */ /* 0x004fe20000000100 */
[----:B------:R-:W-:Y:S01]  /*65d0*/  FSEL R42, R6, 8.4834944573231041431e-05, P3 ;  /* 0x38b1e96a062a7808 */ /* 0x000fe20001800000 */
[----:B------:R-:W-:Y:S01]  /*65e0*/  FADD R30, R30, 1 ;  /* 0x3f8000001e1e7421 */ /* 0x000fe20000000000 */
[----:B------:R-:W-:Y:S01]  /*65f0*/  FSEL R44, -R7, -0.00082130916416645050049, P3 ;  /* 0xba574d20072c7808 */ /* 0x000fe20001800100 */
[----:B------:R-:W-:Y:S01]  /*6600*/  FFMA R38, R37, R38, R40 ;  /* 0x0000002625267223 */ /* 0x000fe20000000028 */
[----:B------:R-:W-:Y:S01]  /*6610*/  @P0 LOP3.LUT R32, R35, 0x80000000, R50, 0xb8, !PT ;  /* 0x8000000023200812 */ /* 0x000fe200078eb832 */
[C---:B------:R-:W-:Y:S01]  /*6620*/  FMUL R35, R55.reuse, R55 ;  /* 0x0000003737237220 */ /* 0x040fe20000400000 */
[----:B------:R-:W-:Y:S01]  /*6630*/  FSETP.GE.AND P0, PT, |R55|, 1.0029599666595458984, PT ;  /* 0x3f8060fe3700780b */ /* 0x000fe20003f06200 */
[----:B------:R-:W-:Y:S01]  /*6640*/  FFMA R42, R39, R42, R44 ;  /* 0x0000002a272a7223 */ /* 0x000fe2000000002c */
[----:B------:R-:W-:Y:S01]  /*6650*/  @P5 LOP3.LUT R33, R36, 0x80000000, R51, 0xb8, !PT ;  /* 0x8000000024215812 */ /* 0x000fe200078eb833 */
[C---:B------:R-:W-:Y:S01]  /*6660*/  FMUL R36, R67.reuse, R67 ;  /* 0x0000004343247220 */ /* 0x040fe20000400000 */
[----:B------:R-:W-:Y:S01]  /*6670*/  FSETP.GE.AND P5, PT, |R67|, 1.0029599666595458984, PT ;  /* 0x3f8060fe4300780b */ /* 0x000fe20003fa6200 */
[----:B------:R-:W-:Y:S01]  /*6680*/  FMUL R4, R4, 0.5 ;  /* 0x3f00000004047820 */ /* 0x000fe20000400000 */
[----:B------:R-:W-:Y:S01]  /*6690*/  FSEL R46, R6, 8.4834944573231041431e-05, P2 ;  /* 0x38b1e96a062e7808 */ /* 0x000fe20001000000 */
[----:B------:R-:W-:Y:S01]  /*66a0*/  FMUL R24, R24, 0.5 ;  /* 0x3f00000018187820 */ /* 0x000fe20000400000 */
[----:B------:R-:W-:Y:S01]  /*66b0*/  FSEL R48, -R7, -0.00082130916416645050049, P2 ;  /* 0xba574d2007307808 */ /* 0x000fe20001000100 */
[----:B------:R-:W-:Y:S01]  /*66c0*/  FADD R32, R32, 1 ;  /* 0x3f80000020207421 */ /* 0x000fe20000000000 */
[----:B------:R-:W-:Y:S01]  /*66d0*/  FSEL R45, |R55|, R35, P0 ;  /* 0x00000023372d7208 */ /* 0x000fe20000000200 */
[----:B------:R-:W-:Y:S01]  /*66e0*/  FADD R33, R33, 1 ;  /* 0x3f80000021217421 */ /* 0x000fe20000000000 */
[----:B------:R-:W-:Y:S01]  /*66f0*/  FSEL R40, R6, 8.4834944573231041431e-05, P0 ;  /* 0x38b1e96a06287808 */ /* 0x000fe20000000000 */
[----:B------:R-:W-:Y:S01]  /*6700*/  FFMA R46, R41, R46, R48 ;  /* 0x0000002e292e7223 */ /* 0x000fe20000000030 */
[----:B------:R-:W-:Y:S01]  /*6710*/  FSEL R44, -R7, -0.00082130916416645050049, P0 ;  /* 0xba574d20072c7808 */ /* 0x000fe20000000100 */
[----:B------:R-:W-:Y:S01]  /*6720*/  FMUL R28, R28, 0.5 ;  /* 0x3f0000001c1c7820 */ /* 0x000fe20000400000 */
[----:B------:R-:W-:Y:S01]  /*6730*/  FSEL R47, |R67|, R36, P5 ;  /* 0x00000024432f7208 */ /* 0x000fe20002800200 */
[----:B------:R-:W-:Y:S01]  /*6740*/  FMUL R25, R30, R25 ;  /* 0x000000191e197220 */ /* 0x000fe20000400000 */
[----:B------:R-:W-:Y:S01]  /*6750*/  FSEL R50, R6, 8.4834944573231041431e-05, P5 ;  /* 0x38b1e96a06327808 */ /* 0x000fe20002800000 */
[----:B------:R-:W-:Y:S01]  /*6760*/  FFMA R48, R45, R40, R44 ;  /* 0x000000282d307223 */ /* 0x000fe2000000002c */
[----:B------:R-:W-:Y:S01]  /*6770*/  FSEL R52, -R7, -0.00082130916416645050049, P5 ;  /* 0xba574d2007347808 */ /* 0x000fe20002800100 */
[----:B------:R-:W-:Y:S01]  /*6780*/  FMUL R15, R32, R15 ;  /* 0x0000000f200f7220 */ /* 0x000fe20000400000 */
[C---:B------:R-:W-:Y:S01]  /*6790*/  FSEL R36, R8.reuse, 0.0052134888246655464172, P4 ;  /* 0x3baad5ea08247808 */ /* 0x040fe20002000000 */
[----:B------:R-:W-:Y:S01]  /*67a0*/  FMUL R20, R33, R20 ;  /* 0x0000001421147220 */ /* 0x000fe20000400000 */
[C---:B------:R-:W-:Y:S01]  /*67b0*/  FSEL R44, R8.reuse, 0.0052134888246655464172, P2 ;  /* 0x3baad5ea082c7808 */ /* 0x040fe20001000000 */
[----:B------:R-:W-:Y:S01]  /*67c0*/  FFMA R52, R47, R50, R52 ;  /* 0x000000322f347223 */ /* 0x000fe20000000034 */
[C---:B------:R-:W-:Y:S01]  /*67d0*/  FSEL R40, R8.reuse, 0.0052134888246655464172, P3 ;  /* 0x3baad5ea08287808 */ /* 0x040fe20001800000 */
[----:B------:R-:W-:Y:S01]  /*67e0*/  FFMA R36, R37, R38, R36 ;  /* 0x0000002625247223 */ /* 0x000fe20000000024 */
[----:B------:R-:W-:Y:S01]  /*67f0*/  FSEL R50, R8, 0.0052134888246655464172, P0 ;  /* 0x3baad5ea08327808 */ /* 0x000fe20000000000 */
[----:B------:R-:W-:Y:S01]  /*6800*/  FFMA R44, R41, R46, R44 ;  /* 0x0000002e292c7223 */ /* 0x000fe2000000002c */
[----:B------:R-:W-:Y:S01]  /*6810*/  FSEL R38, -R9, -0.026868773624300956726, P4 ;  /* 0xbcdc1be709267808 */ /* 0x000fe20002000100 */
[----:B------:R-:W-:Y:S01]  /*6820*/  FFMA R40, R39, R42, R40 ;  /* 0x0000002a27287223 */ /* 0x000fe20000000028 */
[----:B------:R-:W-:Y:S01]  /*6830*/  FSEL R46, -R9, -0.026868773624300956726, P2 ;  /* 0xbcdc1be7092e7808 */ /* 0x000fe20001000100 */
[----:B------:R-:W-:Y:S01]  /*6840*/  FFMA R48, R45, R48, R50 ;  /* 0x000000302d307223 */ /* 0x000fe20000000032 */
[----:B------:R-:W-:Y:S01]  /*6850*/  FSEL R42, -R9, -0.026868773624300956726, P3 ;  /* 0xbcdc1be7092a7808 */ /* 0x000fe20001800100 */
[----:B------:R-:W-:Y:S01]  /*6860*/  FFMA R36, R37, R36, R38 ;  /* 0x0000002425247223 */ /* 0x000fe20000000026 */
[----:B------:R-:W-:Y:S01]  /*6870*/  FSEL R50, -R9, -0.026868773624300956726, P0 ;  /* 0xbcdc1be709327808 */ /* 0x000fe20000000100 */
[----:B------:R-:W-:Y:S01]  /*6880*/  FFMA R46, R41, R44, R46 ;  /* 0x0000002c292e7223 */ /* 0x000fe2000000002e */
[C---:B------:R-:W-:Y:S01]  /*6890*/  FSEL R38, R10.reuse, 0.11284004896879196167, P4 ;  /* 0x3de718af0a267808 */ /* 0x040fe20002000000 */
[----:B------:R-:W-:Y:S01]  /*68a0*/  FFMA R42, R39, R40, R42 ;  /* 0x00000028272a7223 */ /* 0x000fe2000000002a */
[C---:B------:R-:W-:Y:S01]  /*68b0*/  FSEL R44, R10.reuse, 0.11284004896879196167, P3 ;  /* 0x3de718af0a2c7808 */ /* 0x040fe20001800000 */
[----:B------:R-:W-:Y:S01]  /*68c0*/  FFMA R50, R45, R48, R50 ;  /* 0x000000302d327223 */ /* 0x000fe20000000032 */
[----:B------:R-:W-:Y:S01]  /*68d0*/  FSEL R48, R10, 0.11284004896879196167, P2 ;  /* 0x3de718af0a307808 */ /* 0x000fe20001000000 */
[----:B------:R-:W-:Y:S01]  /*68e0*/  FFMA R36, R37, R36, R38 ;  /* 0x0000002425247223 */ /* 0x000fe20000000026 */
[----:B------:R-:W-:Y:S01]  /*68f0*/  FSEL R40, R11, -0.37612664699554443359, P4 ;  /* 0xbec093ac0b287808 */ /* 0x000fe20002000000 */
[----:B------:R-:W-:Y:S01]  /*6900*/  FFMA R42, R39, R42, R44 ;  /* 0x0000002a272a7223 */ /* 0x000fe2000000002c */
[----:B------:R-:W-:Y:S01]  /*6910*/  FSEL R54, R8, 0.0052134888246655464172, P5 ;  /* 0x3baad5ea08367808 */ /* 0x000fe20002800000 */
[----:B------:R-:W-:Y:S01]  /*6920*/  FFMA R46, R41, R46, R48 ;  /* 0x0000002e292e7223 */ /* 0x000fe20000000030 */
[----:B------:R-:W-:Y:S01]  /*6930*/  FSEL R44, R11, -0.37612664699554443359, P2 ;  /* 0xbec093ac0b2c7808 */ /* 0x000fe20001000000 */
[----:B------:R-:W-:Y:S01]  /*6940*/  FFMA R36, R37, R36, R40 ;  /* 0x0000002425247223 */ /* 0x000fe20000000028 */
[----:B------:R-:W-:Y:S01]  /*6950*/  FSEL R40, R11, -0.37612664699554443359, P3 ;  /* 0xbec093ac0b287808 */ /* 0x000fe20001800000 */
[----:B------:R-:W-:Y:S01]  /*6960*/  FFMA R52, R47, R52, R54 ;  /* 0x000000342f347223 */ /* 0x000fe20000000036 */
[----:B------:R-:W-:Y:S01]  /*6970*/  FSEL R54, -R9, -0.026868773624300956726, P5 ;  /* 0xbcdc1be709367808 */ /* 0x000fe20002800100 */
[----:B------:R-:W-:Y:S01]  /*6980*/  FFMA R44, R41, R46, R44 ;  /* 0x0000002e292c7223 */ /* 0x000fe2000000002c */
[----:B------:R-:W-:Y:S01]  /*6990*/  FSEL R46, R10, 0.11284004896879196167, P0 ;  /* 0x3de718af0a2e7808 */ /* 0x000fe20000000000 */
[----:B------:R-:W-:Y:S01]  /*69a0*/  FFMA R40, R39, R42, R40 ;  /* 0x0000002a27287223 */ /* 0x000fe20000000028 */
[C---:B------:R-:W-:Y:S01]  /*69b0*/  FSEL R38, R12.reuse, 0.12837915122509002686, P4 ;  /* 0x3e0375d30c267808 */ /* 0x040fe20002000000 */
[----:B------:R-:W-:Y:S01]  /*69c0*/  FFMA R52, R47, R52, R54 ;  /* 0x000000342f347223 */ /* 0x000fe20000000036 */
[----:B------:R-:W-:Y:S01]  /*69d0*/  FSEL R42, R12, 0.12837915122509002686, P2 ;  /* 0x3e0375d30c2a7808 */ /* 0x000fe20001000000 */
[----:B------:R-:W-:Y:S01]  /*69e0*/  FFMA R46, R45, R50, R46 ;  /* 0x000000322d2e7223 */ /* 0x000fe2000000002e */
[----:B------:R-:W-:Y:S01]  /*69f0*/  FSEL R48, R11, -0.37612664699554443359, P0 ;  /* 0xbec093ac0b307808 */ /* 0x000fe20000000000 */
[----:B------:R-:W-:Y:S01]  /*6a00*/  FFMA R36, R37, R36, R38 ;  /* 0x0000002425247223 */ /* 0x000fe20000000026 */
[----:B------:R-:W-:Y:S01]  /*6a10*/  FSEL R35, -|R72|, R72, P4 ;  /* 0x0000004848237208 */ /* 0x000fe20002000300 */
        /* <DEDUP_REMOVED lines=11> */
[----:B------:R-:W-:Y:S01]  /*6ad0*/  F2FP.F16.E4M3.UNPACK_B R36, R0 ;  /* 0x00000000ff24723e */ /* 0x000fe200020006ff */
[----:B------:R-:W-:Y:S01]  /*6ae0*/  FFMA R48, R47, R52, R48 ;  /* 0x000000342f307223 */ /* 0x000fe20000000030 */
[----:B------:R-:W-:Y:S01]  /*6af0*/  FSEL R44, R12, 0.12837915122509002686, P0 ;  /* 0x3e0375d30c2c7808 */ /* 0x000fe20000000000 */
[----:B------:R-:W-:Y:S01]  /*6b00*/  FFMA R41, R38, R35, R35 ;  /* 0x0000002326297223 */ /* 0x000fe20000000023 */
[----:B------:R-:W-:Y:S01]  /*6b10*/  FSEL R50, R12, 0.12837915122509002686, P5 ;  /* 0x3e0375d30c327808 */ /* 0x000fe20002800000 */
[----:B------:R-:W-:-:S02]  /*6b20*/  HADD2.F32 R38, -RZ, R36.H0_H0 ;  /* 0x20000024ff267230 */ /* 0x000fc40000004100 */
[----:B------:R-:W-:Y:S01]  /*6b30*/  FMUL R40, R58, R65 ;  /* 0x000000413a287220 */ /* 0x000fe20000400000 */
[----:B------:R-:W-:Y:S01]  /*6b40*/  F2FP.F16.E4M3.UNPACK_B R0, R0.H1 ;  /* 0x00000000ff00723e */ /* 0x000fe200030006ff */
[----:B------:R-:W-:Y:S01]  /*6b50*/  FFMA R44, R45, R46, R44 ;  /* 0x0000002e2d2c7223 */ /* 0x000fe2000000002c */
[----:B------:R-:W-:Y:S01]  /*6b60*/  FFMA R48, R47, R48, R50 ;  /* 0x000000302f307223 */ /* 0x000fe20000000032 */
[----:B------:R-:W-:Y:S01]  /*6b70*/  FSEL R45, -|R55|, R55, P0 ;  /* 0x00000037372d7208 */ /* 0x000fe20000000300 */
[----:B------:R-:W-:Y:S01]  /*6b80*/  FFMA R35, R57, R38, R40 ;  /* 0x0000002639237223 */ /* 0x000fe20000000028 */
[----:B------:R-:W-:Y:S01]  /*6b90*/  FSEL R47, -|R67|, R67, P5 ;  /* 0x00000043432f7208 */ /* 0x000fe20002800300 */
[----:B------:R-:W-:Y:S01]  /*6ba0*/  HADD2.F32 R36, -RZ, R36.H1_H1 ;  /* 0x30000024ff247230 */ /* 0x000fe20000004100 */
[----:B------:R-:W1:Y:S01]  /*6bb0*/  @P2 MUFU.EX2 R40, R43 ;  /* 0x0000002b00282308 */ /* 0x000e620000000800 */
[--C-:B------:R-:W-:Y:S02]  /*6bc0*/  HADD2.F32 R38, -RZ, R0.reuse.H0_H0 ;  /* 0x20000000ff267230 */ /* 0x100fe40000004100 */
[----:B------:R-:W-:Y:S01]  /*6bd0*/  FFMA R44, R44, R45, R45 ;  /* 0x0000002d2c2c7223 */ /* 0x000fe2000000002d */
[----:B------:R-:W-:Y:S01]  /*6be0*/  FFMA R47, R48, R47, R47 ;  /* 0x0000002f302f7223 */ /* 0x000fe2000000002f */
[----:B------:R-:W-:Y:S01]  /*6bf0*/  FFMA R68, R57, R36, R68 ;  /* 0x0000002439447223 */ /* 0x000fe20000000044 */
[----:B------:R-:W-:-:S02]  /*6c00*/  HADD2.F32 R0, -RZ, R0.H1_H1 ;  /* 0x30000000ff007230 */ /* 0x000fc40000004100 */
[----:B------:R-:W-:Y:S01]  /*6c10*/  FFMA R63, R57, R38, R63 ;  /* 0x00000026393f7223 */ /* 0x000fe2000000003f */
[----:B------:R-:W-:Y:S01]  /*6c20*/  FMUL R65, R35, 0.70710676908493041992 ;  /* 0x3f3504f323417820 */ /* 0x000fe20000400000 */
[----:B------:R-:W2:Y:S01]  /*6c30*/  @P4 MUFU.EX2 R39, R37 ;  /* 0x0000002500274308 */ /* 0x000ea20000000800 */
[----:B------:R-:W-:Y:S01]  /*6c40*/  FMUL R69, R68, 0.70710676908493041992 ;  /* 0x3f3504f344457820 */ /* 0x000fe20000400000 */
[----:B------:R-:W-:Y:S01]  /*6c50*/  FFMA R66, R57, R0, R66 ;  /* 0x0000000039427223 */ /* 0x000fe20000000042 */
[----:B------:R-:W-:Y:S01]  /*6c60*/  FMUL R54, R34, 0.70710676908493041992 ;  /* 0x3f3504f322367820 */ /* 0x000fe20000400000 */
[----:B------:R-:W-:Y:S01]  /*6c70*/  FMUL R70, R63, 0.70710676908493041992 ;  /* 0x3f3504f33f467820 */ /* 0x000fe20000400000 */
[----:B------:R-:W-:Y:S01]  /*6c80*/  F2FP.SATFINITE.E4M3.F32.PACK_AB_MERGE_C R20, R20, R15, RZ ;  /* 0x0000000f1414723e */ /* 0x000fe200048070ff */
[----:B------:R-:W-:Y:S02]  /*6c90*/  FMUL R71, R66, 0.70710676908493041992 ;  /* 0x3f3504f342477820 */ /* 0x000fe40000400000 */
[----:B------:R-:W3:Y:S01]  /*6ca0*/  @P3 MUFU.EX2 R42, R41 ;  /* 0x00000029002a3308 */ /* 0x000ee20000000800 */
[----:B-1----:R-:W-:Y:S01]  /*6cb0*/  @P2 FADD R40, -R40, 1 ;  /* 0x3f80000028282421 */ /* 0x002fe20000000100 */
[----:B------:R-:W-:-:S04]  /*6cc0*/  FMUL R0, R70, R70 ;  /* 0x0000004646007220 */ /* 0x000fc80000400000 */
[----:B------:R-:W-:Y:S01]  /*6cd0*/  @P2 LOP3.LUT R43, R40, 0x80000000, R53, 0xb8, !PT ;  /* 0x80000000282b2812 */ /* 0x000fe200078eb835 */
[----:B------:R-:W-:Y:S01]  /*6ce0*/  FMUL R40, R65, R65 ;  /* 0x0000004141287220 */ /* 0x000fe20000400000 */
[----:B------:R-:W1:Y:S01]  /*6cf0*/  @P0 MUFU.EX2 R36, R44 ;  /* 0x0000002c00240308 */ /* 0x000e620000000800 */
[----:B--2---:R-:W-:Y:S01]  /*6d00*/  @P4 FADD R39, -R39, 1 ;  /* 0x3f80000027274421 */ /* 0x004fe20000000100 */
[----:B------:R-:W-:Y:S01]  /*6d10*/  FSETP.GE.AND P2, PT, |R54|, 1.0029599666595458984, PT ;  /* 0x3f8060fe3600780b */ /* 0x000fe20003f46200 */
[----:B------:R-:W-:-:S03]  /*6d20*/  FADD R43, R43, 1 ;  /* 0x3f8000002b2b7421 */ /* 0x000fc60000000000 */
[----:B------:R-:W-:Y:S01]  /*6d30*/  @P4 LOP3.LUT R37, R39, 0x80000000, R72, 0xb8, !PT ;  /* 0x8000000027254812 */ /* 0x000fe200078eb848 */
[----:B------:R-:W-:Y:S01]  /*6d40*/  FMUL R39, R54, R54 ;  /* 0x0000003636277220 */ /* 0x000fe20000400000 */
[----:B------:R-:W2:Y:S01]  /*6d50*/  @P5 MUFU.EX2 R38, R47 ;  /* 0x0000002f00265308 */ /* 0x000ea20000000800 */
[----:B---3--:R-:W-:Y:S01]  /*6d60*/  @P3 FADD R42, -R42, 1 ;  /* 0x3f8000002a2a3421 */ /* 0x008fe20000000100 */
[----:B------:R-:W-:Y:S01]  /*6d70*/  FSETP.GE.AND P4, PT, |R65|, 1.0029599666595458984, PT ;  /* 0x3f8060fe4100780b */ /* 0x000fe20003f86200 */
[----:B------:R-:W-:Y:S01]  /*6d80*/  FADD R37, R37, 1 ;  /* 0x3f80000025257421 */ /* 0x000fe20000000000 */
[----:B------:R-:W-:Y:S01]  /*6d90*/  FSEL R39, |R54|, R39, P2 ;  /* 0x0000002736277208 */ /* 0x000fe20001000200 */
[----:B------:R-:W-:Y:S01]  /*6da0*/  FMUL R28, R43, R28 ;  /* 0x0000001c2b1c7220 */ /* 0x000fe20000400000 */
[----:B------:R-:W-:Y:S01]  /*6db0*/  @P3 LOP3.LUT R41, R42, 0x80000000, R49, 0xb8, !PT ;  /* 0x800000002a293812 */ /* 0x000fe200078eb831 */
[C---:B------:R-:W-:Y:S01]  /*6dc0*/  FMUL R42, R69.reuse, R69 ;  /* 0x00000045452a7220 */ /* 0x040fe20000400000 */
[----:B------:R-:W-:Y:S01]  /*6dd0*/  FSETP.GE.AND P3, PT, |R69|, 1.0029599666595458984, PT ;  /* 0x3f8060fe4500780b */ /* 0x000fe20003f66200 */
[----:B-1----:R-:W-:Y:S01]  /*6de0*/  @P0 FADD R36, -R36, 1 ;  /* 0x3f80000024240421 */ /* 0x002fe20000000100 */
[----:B------:R-:W-:Y:S01]  /*6df0*/  FSEL R45, |R65|, R40, P4 ;  /* 0x00000028412d7208 */ /* 0x000fe20002000200 */
[----:B------:R-:W-:Y:S01]  /*6e00*/  FADD R41, R41, 1 ;  /* 0x3f80000029297421 */ /* 0x000fe20000000000 */
[----:B------:R-:W-:Y:S01]  /*6e10*/  FSEL R46, R6, 8.4834944573231041431e-05, P4 ;  /* 0x38b1e96a062e7808 */ /* 0x000fe20002000000 */
[----:B------:R-:W-:Y:S01]  /*6e20*/  FMUL R4, R37, R4 ;  /* 0x0000000425047220 */ /* 0x000fe20000400000 */
[----:B------:R-:W-:Y:S01]  /*6e30*/  @P0 LOP3.LUT R44, R36, 0x80000000, R55, 0xb8, !PT ;  /* 0x80000000242c0812 */ /* 0x000fe200078eb837 */
[----:B------:R-:W-:Y:S01]  /*6e40*/  FMUL R36, R71, R71 ;  /* 0x0000004747247220 */ /* 0x000fe20000400000 */
[----:B------:R-:W-:Y:S01]  /*6e50*/  FSEL R48, -R7, -0.00082130916416645050049, P4 ;  /* 0xba574d2007307808 */ /* 0x000fe20002000100 */
[----:B--2---:R-:W-:Y:S01]  /*6e60*/  @P5 FADD R38, -R38, 1 ;  /* 0x3f80000026265421 */ /* 0x004fe20000000100 */
[----:B------:R-:W-:Y:S01]  /*6e70*/  FSETP.GE.AND P0, PT, |R70|, 1.0029599666595458984, PT ;  /* 0x3f8060fe4600780b */ /* 0x000fe20003f06200 */
[----:B------:R-:W-:Y:S01]  /*6e80*/  FADD R44, R44, 1 ;  /* 0x3f8000002c2c7421 */ /* 0x000fe20000000000 */
[----:B------:R-:W-:Y:S01]  /*6e90*/  FSEL R49, |R69|, R42, P3 ;  /* 0x0000002a45317208 */ /* 0x000fe20001800200 */
[----:B------:R-:W-:Y:S01]  /*6ea0*/  FFMA R46, R45, R46, R48 ;  /* 0x0000002e2d2e7223 */ /* 0x000fe20000000030 */
[----:B------:R-:W-:Y:S01]  /*6eb0*/  @P5 LOP3.LUT R47, R38, 0x80000000, R67, 0xb8, !PT ;  /* 0x80000000262f5812 */ /* 0x000fe200078eb843 */
[----:B------:R-:W-:Y:S01]  /*6ec0*/  FMUL R41, R41, R24 ;  /* 0x0000001829297220 */ /* 0x000fe20000400000 */
[----:B------:R-:W-:-:S02]  /*6ed0*/  FSETP.GE.AND P5, PT, |R71|, 1.0029599666595458984, PT ;  /* 0x3f8060fe4700780b */ /* 0x000fc40003fa6200 */
[C---:B------:R-:W-:Y:S01]  /*6ee0*/  FSEL R50, R6.reuse, 8.4834944573231041431e-05, P3 ;  /* 0x38b1e96a06327808 */ /* 0x040fe20001800000 */
[----:B------:R-:W-:Y:S01]  /*6ef0*/  FADD R47, R47, 1 ;  /* 0x3f8000002f2f7421 */ /* 0x000fe20000000000 */
[C---:B------:R-:W-:Y:S02]  /*6f00*/  FSEL R52, -R7.reuse, -0.00082130916416645050049, P3 ;  /* 0xba574d2007347808 */ /* 0x040fe40001800100 */
[C---:B------:R-:W-:Y:S02]  /*6f10*/  FSEL R40, R6.reuse, 8.4834944573231041431e-05, P2 ;  /* 0x38b1e96a06287808 */ /* 0x040fe40001000000 */
[----:B------:R-:W-:Y:S01]  /*6f20*/  FSEL R42, -R7, -0.00082130916416645050049, P2 ;  /* 0xba574d20072a7808 */ /* 0x000fe20001000100 */
[----:B------:R-:W-:Y:S01]  /*6f30*/  FFMA R50, R49, R50, R52 ;  /* 0x0000003231327223 */ /* 0x000fe20000000034 */
[C---:B------:R-:W-:Y:S02]  /*6f40*/  FSEL R51, R6.reuse, 8.4834944573231041431e-05, P0 ;  /* 0x38b1e96a06337808 */ /* 0x040fe40000000000 */
[----:B------:R-:W-:Y:S01]  /*6f50*/  FSEL R55, R6, 8.4834944573231041431e-05, P5 ;  /* 0x38b1e96a06377808 */ /* 0x000fe20002800000 */
[----:B------:R-:W-:Y:S01]  /*6f60*/  FFMA R40, R39, R40, R42 ;  /* 0x0000002827287223 */ /* 0x000fe2000000002a */
[----:B------:R-:W-:-:S02]  /*6f70*/  FSEL R6, R8, 0.0052134888246655464172, P4 ;  /* 0x3baad5ea08067808 */ /* 0x000fc40002000000 */
[----:B------:R-:W-:Y:S02]  /*6f80*/  FSEL R48, |R70|, R0, P0 ;  /* 0x0000000046307208 */ /* 0x000fe40000000200 */
[----:B------:R-:W-:Y:S01]  /*6f90*/  FSEL R53, -R7, -0.00082130916416645050049, P0 ;  /* 0xba574d2007357808 */ /* 0x000fe20000000100 */
[----:B------:R-:W-:Y:S01]  /*6fa0*/  FFMA R46, R45, R46, R6 ;  /* 0x0000002e2d2e7223 */ /* 0x000fe20000000006 */
[----:B------:R-:W-:Y:S02]  /*6fb0*/  FSEL R0, R8, 0.0052134888246655464172, P2 ;  /* 0x3baad5ea08007808 */ /* 0x000fe40001000000 */
[----:B------:R-:W-:Y:S01]  /*6fc0*/  FSEL R7, -R7, -0.00082130916416645050049, P5 ;  /* 0xba574d2007077808 */ /* 0x000fe20002800100 */
[----:B------:R-:W-:Y:S01]  /*6fd0*/  FFMA R51, R48, R51, R53 ;  /* 0x0000003330337223 */ /* 0x000fe20000000035 */
[----:B------:R-:W-:Y:S01]  /*6fe0*/  FSEL R52, |R71|, R36, P5 ;  /* 0x0000002447347208 */ /* 0x000fe20002800200 */
[----:B------:R-:W-:Y:S01]  /*6ff0*/  FFMA R0, R39, R40, R0 ;  /* 0x0000002827007223 */ /* 0x000fe20000000000 */
[----:B------:R-:W-:-:S02]  /*7000*/  FSEL R6, -R9, -0.026868773624300956726, P2 ;  /* 0xbcdc1be709067808 */ /* 0x000fc40001000100 */
[----:B------:R-:W-:Y:S01]  /*7010*/  FSEL R36, R8, 0.0052134888246655464172, P3 ;  /* 0x3baad5ea08247808 */ /* 0x000fe20001800000 */
[----:B------:R-:W-:Y:S01]  /*7020*/  FFMA R55, R52, R55, R7 ;  /* 0x0000003734377223 */ /* 0x000fe20000000007 */
[C---:B------:R-:W-:Y:S01]  /*7030*/  FSEL R7, R8.reuse, 0.0052134888246655464172, P0 ;  /* 0x3baad5ea08077808 */ /* 0x040fe20000000000 */
[----:B------:R-:W-:Y:S01]  /*7040*/  FFMA R0, R39, R0, R6 ;  /* 0x0000000027007223 */ /* 0x000fe20000000006 */
[----:B------:R-:W-:Y:S01]  /*7050*/  FSEL R53, R8, 0.0052134888246655464172, P5 ;  /* 0x3baad5ea08357808 */ /* 0x000fe20002800000 */
[----:B------:R-:W-:Y:S01]  /*7060*/  FFMA R36, R49, R50, R36 ;  /* 0x0000003231247223 */ /* 0x000fe20000000024 */
[C---:B------:R-:W-:Y:S01]  /*7070*/  FSEL R8, -R9.reuse, -0.026868773624300956726, P4 ;  /* 0xbcdc1be709087808 */ /* 0x040fe20002000100 */
[----:B------:R-:W-:Y:S01]  /*7080*/  FFMA R7, R48, R51, R7 ;  /* 0x0000003330077223 */ /* 0x000fe20000000007 */
[----:B------:R-:W-:Y:S01]  /*7090*/  FSEL R38, -R9, -0.026868773624300956726, P3 ;  /* 0xbcdc1be709267808 */ /* 0x000fe20001800100 */
[----:B------:R-:W-:Y:S01]  /*70a0*/  FFMA R53, R52, R55, R53 ;  /* 0x0000003734357223 */ /* 0x000fe20000000035 */
[C---:B------:R-:W-:Y:S01]  /*70b0*/  FSEL R6, R10.reuse, 0.11284004896879196167, P2 ;  /* 0x3de718af0a067808 */ /* 0x040fe20001000000 */
[----:B------:R-:W-:Y:S01]  /*70c0*/  FFMA R46, R45, R46, R8 ;  /* 0x0000002e2d2e7223 */ /* 0x000fe20000000008 */
[----:B------:R-:W-:Y:S01]  /*70d0*/  FSEL R8, R11, -0.37612664699554443359, P2 ;  /* 0xbec093ac0b087808 */ /* 0x000fe20001000000 */
[----:B------:R-:W-:Y:S01]  /*70e0*/  FFMA R38, R49, R36, R38 ;  /* 0x0000002431267223 */ /* 0x000fe20000000026 */
[----:B------:R-:W-:Y:S01]  /*70f0*/  FSEL R40, R10, 0.11284004896879196167, P3 ;  /* 0x3de718af0a287808 */ /* 0x000fe20001800000 */
[----:B------:R-:W-:Y:S01]  /*7100*/  FFMA R0, R39, R0, R6 ;  /* 0x0000000027007223 */ /* 0x000fe20000000006 */
[----:B------:R-:W-:-:S02]  /*7110*/  FSEL R51, -R9, -0.026868773624300956726, P0 ;  /* 0xbcdc1be709337808 */ /* 0x000fc40000000100 */
[----:B------:R-:W-:Y:S01]  /*7120*/  FSEL R9, -R9, -0.026868773624300956726, P5 ;  /* 0xbcdc1be709097808 */ /* 0x000fe20002800100 */
[----:B------:R-:W-:Y:S01]  /*7130*/  FFMA R0, R39, R0, R8 ;  /* 0x0000000027007223 */ /* 0x000fe20000000008 */
[----:B------:R-:W-:Y:S01]  /*7140*/  FSEL R36, R10, 0.11284004896879196167, P4 ;  /* 0x3de718af0a247808 */ /* 0x000fe20002000000 */
[----:B------:R-:W-:Y:S01]  /*7150*/  FFMA R38, R49, R38, R40 ;  /* 0x0000002631267223 */ /* 0x000fe20000000028 */
[----:B------:R-:W-:Y:S01]  /*7160*/  FSEL R6, R12, 0.12837915122509002686, P2 ;  /* 0x3e0375d30c067808 */ /* 0x000fe20001000000 */
[----:B------:R-:W-:Y:S01]  /*7170*/  FFMA R53, R52, R53, R9 ;  /* 0x0000003534357223 */ /* 0x000fe20000000009 */
[----:B------:R-:W-:Y:S01]  /*7180*/  FSEL R42, R11, -0.37612664699554443359, P3 ;  /* 0xbec093ac0b2a7808 */ /* 0x000fe20001800000 */
[----:B------:R-:W-:Y:S01]  /*7190*/  FFMA R36, R45, R46, R36 ;  /* 0x0000002e2d247223 */ /* 0x000fe20000000024 */
[----:B------:R-:W-:Y:S01]  /*71a0*/  FSEL R8, R11, -0.37612664699554443359, P4 ;  /* 0xbec093ac0b087808 */ /* 0x000fe20002000000 */
        /* <DEDUP_REMOVED lines=15> */
[----:B------:R-:W-:Y:S01]  /*72a0*/  FFMA R8, R0, R7, R7 ;  /* 0x0000000700087223 */ /* 0x000fe20000000007 */
[----:B------:R-:W-:Y:S01]  /*72b0*/  FSEL R11, R11, -0.37612664699554443359, P5 ;  /* 0xbec093ac0b0b7808 */ /* 0x000fe20002800000 */
[----:B------:R-:W-:Y:S01]  /*72c0*/  FFMA R49, R52, R53, R49 ;  /* 0x0000003534317223 */ /* 0x000fe20000000031 */
[----:B------:R-:W-:Y:S01]  /*72d0*/  FSEL R7, -|R65|, R65, P4 ;  /* 0x0000004141077208 */ /* 0x000fe20002000300 */
[----:B------:R-:W-:Y:S01]  /*72e0*/  FFMA R39, R48, R39, R45 ;  /* 0x0000002730277223 */ /* 0x000fe2000000002d */
[----:B------:R-:W-:Y:S01]  /*72f0*/  FSEL R10, -|R70|, R70, P0 ;  /* 0x00000046460a7208 */ /* 0x000fe20000000300 */
[----:B------:R-:W-:Y:S01]  /*7300*/  FFMA R11, R52, R49, R11 ;  /* 0x00000031340b7223 */ /* 0x000fe2000000000b */
[----:B------:R-:W-:Y:S01]  /*7310*/  FSEL R12, R12, 0.12837915122509002686, P5 ;  /* 0x3e0375d30c0c7808 */ /* 0x000fe20002800000 */
[----:B------:R-:W-:Y:S01]  /*7320*/  FFMA R9, R6, R7, R7 ;  /* 0x0000000706097223 */ /* 0x000fe20000000007 */
[----:B------:R-:W-:Y:S01]  /*7330*/  FSEL R7, -|R69|, R69, P3 ;  /* 0x0000004545077208 */ /* 0x000fe20001800300 */
[----:B------:R-:W-:Y:S01]  /*7340*/  FFMA R10, R39, R10, R10 ;  /* 0x0000000a270a7223 */ /* 0x000fe2000000000a */
[----:B------:R-:W-:Y:S01]  /*7350*/  FSEL R39, -|R71|, R71, P5 ;  /* 0x0000004747277208 */ /* 0x000fe20002800300 */
[----:B------:R-:W-:Y:S01]  /*7360*/  FFMA R12, R52, R11, R12 ;  /* 0x0000000b340c7223 */ /* 0x000fe2000000000c */
[----:B------:R-:W1:Y:S01]  /*7370*/  @P2 MUFU.EX2 R0, R8 ;  /* 0x0000000800002308 */ /* 0x000e620000000800 */
[----:B------:R-:W-:Y:S01]  /*7380*/  FFMA R38, R38, R7, R7 ;  /* 0x0000000726267223 */ /* 0x000fe20000000007 */
[----:B------:R-:W-:Y:S01]  /*7390*/  F2FP.SATFINITE.E4M3.F32.PACK_AB_MERGE_C R4, R41, R4, RZ ;  /* 0x000000042904723e */ /* 0x000fe200048070ff */
[----:B------:R-:W-:-:S05]  /*73a0*/  FFMA R12, R12, R39, R39 ;  /* 0x000000270c0c7223 */ /* 0x000fca0000000027 */
[----:B------:R-:W2:Y:S08]  /*73b0*/  @P3 MUFU.EX2 R7, R38 ;  /* 0x0000002600073308 */ /* 0x000eb00000000800 */
[----:B------:R-:W3:Y:S01]  /*73c0*/  @P4 MUFU.EX2 R6, R9 ;  /* 0x0000000900064308 */ /* 0x000ee20000000800 */
[----:B-1----:R-:W-:-:S05]  /*73d0*/  @P2 FADD R0, -R0, 1 ;  /* 0x3f80000000002421 */ /* 0x002fca0000000100 */
[----:B------:R-:W-:Y:S01]  /*73e0*/  @P2 LOP3.LUT R8, R0, 0x80000000, R54, 0xb8, !PT ;  /* 0x8000000000082812 */ /* 0x000fe200078eb836 */
[----:B------:R-:W-:Y:S01]  /*73f0*/  FMUL R0, R5, 0.5 ;  /* 0x3f00000005007820 */ /* 0x000fe20000400000 */
[----:B------:R-:W1:Y:S01]  /*7400*/  @P0 MUFU.EX2 R11, R10 ;  /* 0x0000000a000b0308 */ /* 0x000e620000000800 */
[----:B--2---:R-:W-:Y:S01]  /*7410*/  @P3 FADD R7, -R7, 1 ;  /* 0x3f80000007073421 */ /* 0x004fe20000000100 */
[----:B------:R-:W-:Y:S01]  /*7420*/  FMUL R5, R34, 0.5 ;  /* 0x3f00000022057820 */ /* 0x000fe20000400000 */
[----:B------:R-:W-:Y:S01]  /*7430*/  FMUL R27, R27, R0 ;  /* 0x000000001b1b7220 */ /* 0x000fe20000400000 */
[----:B------:R-:W-:Y:S01]  /*7440*/  FMUL R0, R31, 0.5 ;  /* 0x3f0000001f007820 */ /* 0x000fe20000400000 */
[----:B------:R-:W-:Y:S01]  /*7450*/  FADD R8, R8, 1 ;  /* 0x3f80000008087421 */ /* 0x000fe20000000000 */
[----:B------:R-:W-:Y:S01]  /*7460*/  @P3 LOP3.LUT R38, R7, 0x80000000, R69, 0xb8, !PT ;  /* 0x8000000007263812 */ /* 0x000fe200078eb845 */
[----:B------:R-:W-:Y:S01]  /*7470*/  FMUL R7, R14, 0.5 ;  /* 0x3f0000000e077820 */ /* 0x000fe20000400000 */
[----:B------:R-:W2:Y:S01]  /*7480*/  @P5 MUFU.EX2 R36, R12 ;  /* 0x0000000c00245308 */ /* 0x000ea20000000800 */
[----:B---3--:R-:W-:Y:S01]  /*7490*/  @P4 FADD R6, -R6, 1 ;  /* 0x3f80000006064421 */ /* 0x008fe20000000100 */
[----:B------:R-:W-:Y:S01]  /*74a0*/  FMUL R47, R47, R0 ;  /* 0x000000002f2f7220 */ /* 0x000fe20000400000 */
[----:B------:R-:W-:Y:S01]  /*74b0*/  FMUL R26, R26, R7 ;  /* 0x000000071a1a7220 */ /* 0x000fe20000400000 */
[----:B------:R-:W-:Y:S01]  /*74c0*/  FMUL R8, R8, R5 ;  /* 0x0000000508087220 */ /* 0x000fe20000400000 */
[----:B------:R-:W-:Y:S01]  /*74d0*/  FMUL R0, R35, 0.5 ;  /* 0x3f00000023007820 */ /* 0x000fe20000400000 */
[----:B------:R-:W-:Y:S01]  /*74e0*/  @P4 LOP3.LUT R9, R6, 0x80000000, R65, 0xb8, !PT ;  /* 0x8000000006094812 */ /* 0x000fe200078eb841 */
[----:B------:R-:W-:Y:S01]  /*74f0*/  FMUL R6, R21, 0.5 ;  /* 0x3f00000015067820 */ /* 0x000fe20000400000 */
[----:B------:R-:W-:Y:S01]  /*7500*/  FMUL R5, R63, 0.5 ;  /* 0x3f0000003f057820 */ /* 0x000fe20000400000 */
[----:B-1----:R-:W-:Y:S01]  /*7510*/  @P0 FADD R11, -R11, 1 ;  /* 0x3f8000000b0b0421 */ /* 0x002fe20000000100 */
[----:B------:R-:W-:Y:S01]  /*7520*/  FMUL R7, R66, 0.5 ;  /* 0x3f00000042077820 */ /* 0x000fe20000400000 */
[----:B------:R-:W-:Y:S01]  /*7530*/  FADD R9, R9, 1 ;  /* 0x3f80000009097421 */ /* 0x000fe20000000000 */
[----:B------:R-:W-:Y:S01]  /*7540*/  FADD R38, R38, 1 ;  /* 0x3f80000026267421 */ /* 0x000fe20000000000 */
[----:B------:R-:W-:Y:S01]  /*7550*/  FMUL R6, R29, R6 ;  /* 0x000000061d067220 */ /* 0x000fe20000400000 */
[----:B------:R-:W-:Y:S01]  /*7560*/  @P0 LOP3.LUT R10, R11, 0x80000000, R70, 0xb8, !PT ;  /* 0x800000000b0a0812 */ /* 0x000fe200078eb846 */
[----:B------:R-:W-:Y:S01]  /*7570*/  FMUL R11, R44, R3 ;  /* 0x000000032c0b7220 */ /* 0x000fe20000400000 */
[----:B------:R-:W-:Y:S01]  /*7580*/  FMUL R3, R68, 0.5 ;  /* 0x3f00000044037820 */ /* 0x000fe20000400000 */
[----:B--2---:R-:W-:Y:S01]  /*7590*/  @P5 FADD R36, -R36, 1 ;  /* 0x3f80000024245421 */ /* 0x004fe20000000100 */
[----:B------:R-:W-:Y:S01]  /*75a0*/  FMUL R0, R9, R0 ;  /* 0x0000000009007220 */ /* 0x000fe20000400000 */
[----:B------:R-:W-:Y:S01]  /*75b0*/  FADD R10, R10, 1 ;  /* 0x3f8000000a0a7421 */ /* 0x000fe20000000000 */
[----:B------:R-:W-:Y:S01]  /*75c0*/  FMUL R3, R38, R3 ;  /* 0x0000000326037220 */ /* 0x000fe20000400000 */
[----:B------:R-:W-:-:S02]  /*75d0*/  F2FP.SATFINITE.E4M3.F32.PACK_AB_MERGE_C R26, R27, R26, RZ ;  /* 0x0000001a1b1a723e */ /* 0x000fc400048070ff */
[----:B------:R-:W-:Y:S01]  /*75e0*/  @P5 LOP3.LUT R12, R36, 0x80000000, R71, 0xb8, !PT ;  /* 0x80000000240c5812 */ /* 0x000fe200078eb847 */
[----:B------:R-:W-:Y:S01]  /*75f0*/  FMUL R10, R10, R5 ;  /* 0x000000050a0a7220 */ /* 0x000fe20000400000 */
[----:B------:R-:W-:Y:S02]  /*7600*/  F2FP.SATFINITE.E4M3.F32.PACK_AB_MERGE_C R6, R25, R6, RZ ;  /* 0x000000061906723e */ /* 0x000fe400048070ff */
[----:B------:R-:W-:Y:S01]  /*7610*/  F2FP.SATFINITE.E4M3.F32.PACK_AB_MERGE_C R28, R11, R28, RZ ;  /* 0x0000001c0b1c723e */ /* 0x000fe200048070ff */
[----:B------:R-:W-:Y:S01]  /*7620*/  FADD R12, R12, 1 ;  /* 0x3f8000000c0c7421 */ /* 0x000fe20000000000 */
[----:B------:R-:W-:Y:S02]  /*7630*/  F2FP.SATFINITE.E4M3.F32.PACK_AB_MERGE_C R8, R8, R47, RZ ;  /* 0x0000002f0808723e */ /* 0x000fe400048070ff */
[----:B------:R-:W-:Y:S01]  /*7640*/  F2FP.SATFINITE.E4M3.F32.PACK_AB_MERGE_C R0, R3, R0, RZ ;  /* 0x000000000300723e */ /* 0x000fe200048070ff */
[----:B------:R-:W-:-:S05]  /*7650*/  FMUL R7, R12, R7 ;  /* 0x000000070c077220 */ /* 0x000fca0000400000 */
[----:B------:R-:W-:Y:S01]  /*7660*/  F2FP.SATFINITE.E4M3.F32.PACK_AB_MERGE_C R10, R7, R10, RZ ;  /* 0x0000000a070a723e */ /* 0x000fe200048070ff */
[----:B------:R-:W-:Y:S06]  /*7670*/  @P1 BRA `(.L_x_72) ;  /* 0x0000000000041947 */ /* 0x000fec0003800000 */
[----:B------:R-:W-:-:S04]  /*7680*/  DEPBAR.LE SB0, 0x1 ;  /* 0x000080400000791a */ /* 0x000fc80000000000 */
.L_x_72:
[----:B------:R-:W-:Y:S05]  /*7690*/  WARPSYNC.ALL ;  /* 0x0000000000007948 */ /* 0x000fea0003800000 */
[----:B------:R-:W-:Y:S01]  /*76a0*/  BAR.SYNC.DEFER_BLOCKING 0x1, 0x100 ;  /* 0x0044000000007b1d */ /* 0x000fe20000010000 */
[----:B------:R-:W-:-:S05]  /*76b0*/  IADD3 R16, P0, R16, UR36, RZ ;  /* 0x0000002410107c10 */ /* 0x000fca000ff1e0ff */
        /* <DEDUP_REMOVED lines=19> */
[----:B------:R-:W-:Y:S02]  /*77f0*/  UIADD3 UR4, UR49, 0x3200, URZ ;  /* 0x0000320031047890 */ /* 0x000fe4000fffe03f */
[----:B------:R-:W-:Y:S01]  /*7800*/  UIADD3.X UR9, URZ, UR41, URZ, UP0, !UPT ;  /* 0x000000293f097290 */ /* 0x000fe200087fe43f */
[----:B------:R-:W-:Y:S01]  /*7810*/  UMOV UR6, UR46 ;  /* 0x0000002e00067c82 */ /* 0x000fe20008000000 */
[----:B------:R-:W-:-:S07]  /*7820*/  UMOV UR7, UR47 ;  /* 0x0000002f00077c82 */ /* 0x000fce0008000000 */
[----:B------:R1:W-:Y:S02]  /*7830*/  UTMASTG.3D [UR4], [UR8] ;  /* 0x00000004080073b5 */ /* 0x0003e40008010000 */
[----:B-1----:R0:W-:Y:S02]  /*7840*/  UTMACMDFLUSH ;  /* 0x00000000000079b7 */ /* 0x0021e40000000000 */
.L_x_74:
[----:B------:R-:W-:Y:S05]  /*7850*/  BSYNC B0 ;  /* 0x0000000000007941 */ /* 0x000fea0003800000 */
.L_x_73:
[----:B------:R-:W-:Y:S01]  /*7860*/  ULDC.64 UR4, c[0x0][0x8f8] ;  /* 0x00023e0000047ab9 */ /* 0x000fe20000000a00 */
[----:B------:R-:W-:Y:S01]  /*7870*/  IADD3.X R17, R17, UR42, RZ, P0, !PT ;  /* 0x0000002a11117c10 */ /* 0x000fe200087fe4ff */
[----:B------:R-:W-:Y:S01]  /*7880*/  UMOV UR47, 0xffffffff ;  /* 0xffffffff002f7882 */ /* 0x000fe20000000000 */
[----:B------:R-:W-:Y:S01]  /*7890*/  ISETP.GE.U32.AND P0, PT, R16, UR4, PT ;  /* 0x0000000410007c0c */ /* 0x000fe2000bf06070 */
[----:B------:R-:W-:Y:S01]  /*78a0*/  IMAD.MOV.U32 R3, RZ, RZ, -0x1 ;  /* 0xffffffffff037424 */ /* 0x000fe200078e00ff */
[----:B------:R-:W-:Y:S01]  /*78b0*/  PRMT R0, RZ, 0x7610, R0 ;  /* 0x00007610ff007816 */ /* 0x000fe20000000000 */
[----:B------:R-:W-:Y:S01]  /*78c0*/  IMAD.MOV.U32 R8, RZ, RZ, -0x1 ;  /* 0xffffffffff087424 */ /* 0x000fe200078e00ff */
[----:B------:R-:W-:-:S13]  /*78d0*/  ISETP.GE.U32.AND.EX P0, PT, R17, UR5, PT, P0 ;  /* 0x0000000511007c0c */ /* 0x000fda000bf06100 */
[----:B------:R-:W-:Y:S05]  /*78e0*/  @P0 BRA `(.L_x_75) ;  /* 0x0000000400680947 */ /* 0x000fea0003800000 */
[----:B------:R-:W1:Y:S01]  /*78f0*/  S2R R12, SR_CTAID.X ;  /* 0x00000000000c7919 */ /* 0x000e620000002500 */
[----:B------:R-:W2:Y:S01]  /*7900*/  LDC.64 R10, c[0x0][0x8d0] ;  /* 0x00023400ff0a7b82 */ /* 0x000ea20000000a00 */
[----:B------:R-:W-:Y:S01]  /*7910*/  ULDC UR4, c[0x0][0x150] ;  /* 0x0000540000047ab9 */ /* 0x000fe20000000800 */
[----:B------:R-:W-:Y:S01]  /*7920*/  IMAD.MOV.U32 R8, RZ, RZ, R16 ;  /* 0x000000ffff087224 */ /* 0x000fe200078e0010 */
[----:B------:R-:W3:Y:S01]  /*7930*/  S2R R26, SR_CTAID.Y ;  /* 0x00000000001a7919 */ /* 0x000ee20000002600 */
[----:B------:R-:W-:-:S04]  /*7940*/  MOV R9, R17 ;  /* 0x0000001100097202 */ /* 0x000fc80000000f00 */
[----:B------:R-:W4:Y:S08]  /*7950*/  LDC R25, c[0x0][0x144] ;  /* 0x00005100ff197b82 */ /* 0x000f300000000800 */
[----:B------:R-:W3:Y:S08]  /*7960*/  LDC R0, c[0x0][0x8d8] ;  /* 0x00023600ff007b82 */ /* 0x000ef00000000800 */
[----:B------:R-:W3:Y:S01]  /*7970*/  LDC.64 R20, c[0x0][0x8c8] ;  /* 0x00023200ff147b82 */ /* 0x000ee20000000a00 */
[----:B--2---:R-:W-:-:S04]  /*7980*/  ISETP.NE.U32.AND P0, PT, R10, RZ, PT ;  /* 0x000000ff0a00720c */ /* 0x004fc80003f05070 */
[----:B------:R-:W-:Y:S02]  /*7990*/  ISETP.NE.AND.EX P0, PT, R11, RZ, PT, P0 ;  /* 0x000000ff0b00720c */ /* 0x000fe40003f05300 */
[----:B-1----:R-:W-:-:S05]  /*79a0*/  I2FP.F32.U32 R3, R12 ;  /* 0x0000000c00037245 */ /* 0x002fca0000201000 */
[----:B------:R-:W-:-:S04]  /*79b0*/  FMUL R3, R3, UR4 ;  /* 0x0000000403037c20 */ /* 0x000fc80008400000 */
[----:B------:R1:W2:Y:S02]  /*79c0*/  F2I.U32.TRUNC.NTZ R24, R3 ;  /* 0x0000000300187305 */ /* 0x0002a4000020f000 */
[----:B----4-:R-:W-:Y:S05]  /*79d0*/  @!P0 BRA `(.L_x_76) ;  /* 0x0000000000288947 */ /* 0x010fea0003800000 */
[----:B-1----:R-:W1:Y:S02]  /*79e0*/  LDC R3, c[0x0][0x8dc] ;  /* 0x00023700ff037b82 */ /* 0x002e640000000800 */
        /* <DEDUP_REMOVED lines=9> */
.L_x_76:
[----:B------:R-:W4:Y:S01]  /*7a80*/  LDC.64 R14, c[0x0][0x8e8] ;  /* 0x00023a00ff0e7b82 */ /* 0x000f220000000a00 */
[-CC-:B---3--:R-:W-:Y:S01]  /*7a90*/  SHF.R.U64 R32, R8, R0.reuse, R9.reuse ;  /* 0x0000000008207219 */ /* 0x188fe20000001209 */
[----:B--2---:R-:W-:Y:S01]  /*7aa0*/  IMAD.MOV R24, RZ, RZ, -R24 ;  /* 0x000000ffff187224 */ /* 0x004fe200078e0a18 */
[----:B------:R-:W-:Y:S01]  /*7ab0*/  SHF.R.U32.HI R0, RZ, R0, R9 ;  /* 0x00000000ff007219 */ /* 0x000fe20000011609 */
[----:B------:R-:W-:Y:S01]  /*7ac0*/  ULDC UR4, c[0x0][0x154] ;  /* 0x0000550000047ab9 */ /* 0x000fe20000000800 */
[----:B-1----:R-:W-:Y:S01]  /*7ad0*/  IADD3 R3, P0, RZ, -R32, RZ ;  /* 0x80000020ff037210 */ /* 0x002fe20007f1e0ff */
[----:B------:R-:W-:Y:S02]  /*7ae0*/  IMAD R28, R25, R24, R12 ;  /* 0x00000018191c7224 */ /* 0x000fe400078e020c */
[----:B------:R-:W1:Y:S01]  /*7af0*/  LDC R6, c[0x0][0x8c0] ;  /* 0x00023000ff067b82 */ /* 0x000e620000000800 */
[----:B------:R-:W-:Y:S02]  /*7b00*/  IMAD.MOV.U32 R7, RZ, RZ, 0x1 ;  /* 0x00000001ff077424 */ /* 0x000fe400078e00ff */
[----:B------:R-:W-:-:S04]  /*7b10*/  IMAD.X R5, RZ, RZ, ~R0, P0 ;  /* 0x000000ffff057224 */ /* 0x000fc800000e0e00 */
[-C--:B------:R-:W-:Y:S01]  /*7b20*/  IMAD R0, R5, R20.reuse, RZ ;  /* 0x0000001405007224 */ /* 0x080fe200078e02ff */
[----:B------:R-:W2:Y:S01]  /*7b30*/  LDC R8, c[0x0][0x8b0] ;  /* 0x00022c00ff087b82 */ /* 0x000ea20000000800 */
[----:B------:R-:W-:-:S04]  /*7b40*/  IMAD.WIDE.U32 R4, R3, R20, R16 ;  /* 0x0000001403047225 */ /* 0x000fc800078e0010 */
[----:B------:R-:W-:Y:S01]  /*7b50*/  IMAD R3, R3, R21, R0 ;  /* 0x0000001503037224 */ /* 0x000fe200078e0200 */
[----:B------:R-:W-:Y:S02]  /*7b60*/  I2FP.F32.U32 R0, R26 ;  /* 0x0000001a00007245 */ /* 0x000fe40000201000 */
[----:B------:R-:W3:Y:S01]  /*7b70*/  LDC R30, c[0x0][0x900] ;  /* 0x00024000ff1e7b82 */ /* 0x000ee20000000800 */
[----:B------:R-:W-:Y:S01]  /*7b80*/  IMAD.IADD R3, R5, 0x1, R3 ;  /* 0x0000000105037824 */ /* 0x000fe200078e0203 */
[----:B----4-:R-:W-:Y:S01]  /*7b90*/  ISETP.NE.U32.AND P0, PT, R14, RZ, PT ;  /* 0x000000ff0e00720c */ /* 0x010fe20003f05070 */
[----:B------:R-:W-:Y:S01]  /*7ba0*/  FMUL R0, R0, UR4 ;  /* 0x0000000400007c20 */ /* 0x000fe20008400000 */
[----:B------:R-:W-:Y:S02]  /*7bb0*/  IMAD.MOV.U32 R5, RZ, RZ, -0x1 ;  /* 0xffffffffff057424 */ /* 0x000fe400078e00ff */
[----:B------:R-:W-:Y:S01]  /*7bc0*/  ISETP.NE.AND.EX P0, PT, R15, RZ, PT, P0 ;  /* 0x000000ff0f00720c */ /* 0x000fe20003f05300 */
[----:B------:R4:W3:Y:S01]  /*7bd0*/  F2I.U32.TRUNC.NTZ R20, R0 ;  /* 0x0000000000147305 */ /* 0x0008e2000020f000 */
[----:B------:R-:W4:Y:S01]  /*7be0*/  LDC R21, c[0x0][0x148] ;  /* 0x00005200ff157b82 */ /* 0x000f220000000800 */
[----:B-1----:R-:W-:-:S02]  /*7bf0*/  SHF.R.U64 R12, R4, R6, R3 ;  /* 0x00000006040c7219 */ /* 0x002fc40000001203 */
[----:B------:R-:W-:-:S05]  /*7c00*/  SHF.R.U32.HI R3, RZ, R6, R3 ;  /* 0x00000006ff037219 */ /* 0x000fca0000011603 */
[----:B------:R-:W1:Y:S01]  /*7c10*/  LDC R24, c[0x0][0x8a8] ;  /* 0x00022a00ff187b82 */ /* 0x000e620000000800 */
[-CC-:B--2---:R-:W-:Y:S02]  /*7c20*/  SHF.R.U64 R10, R12, R8.reuse, R3.reuse ;  /* 0x000000080c0a7219 */ /* 0x184fe40000001203 */
[----:B------:R-:W-:-:S05]  /*7c30*/  SHF.R.U32.HI R3, RZ, R8, R3 ;  /* 0x00000008ff037219 */ /* 0x000fca0000011603 */
[----:B------:R-:W2:Y:S01]  /*7c40*/  LDC R27, c[0x0][0x8f0] ;  /* 0x00023c00ff1b7b82 */ /* 0x000ea20000000800 */
[-C--:B---3--:R-:W-:Y:S02]  /*7c50*/  SHF.L.U32 R4, R5, R30.reuse, RZ ;  /* 0x0000001e05047219 */ /* 0x088fe400000006ff */
[-CC-:B------:R-:W-:Y:S02]  /*7c60*/  SHF.R.U64 R13, R10, R30.reuse, R3.reuse ;  /* 0x0000001e0a0d7219 */ /* 0x180fe40000001203 */
[----:B------:R-:W-:Y:S02]  /*7c70*/  SHF.R.U32.HI R5, RZ, R30, R3 ;  /* 0x0000001eff057219 */ /* 0x000fe40000011603 */
[----:B------:R-:W-:Y:S01]  /*7c80*/  LOP3.LUT R25, RZ, R4, RZ, 0x33, !PT ;  /* 0x00000004ff197212 */ /* 0x000fe200078e33ff */
[----:B------:R-:W3:Y:S01]  /*7c90*/  LDC R29, c[0x0][0x8e0] ;  /* 0x00023800ff1d7b82 */ /* 0x000ee20000000800 */
[----:B------:R-:W-:Y:S01]  /*7ca0*/  SHF.L.U32 R30, R7, R30, RZ ;  /* 0x0000001e071e7219 */ /* 0x000fe200000006ff */
[----:B------:R-:W-:-:S06]  /*7cb0*/  IMAD.MOV.U32 R4, RZ, RZ, R13 ;  /* 0x000000ffff047224 */ /* 0x000fcc00078e000d */
[----:B------:R-:W1:Y:S01]  /*7cc0*/  LDC R31, c[0x0][0x8b8] ;  /* 0x00022e00ff1f7b82 */ /* 0x000e620000000800 */
[----:B------:R-:W-:Y:S05]  /*7cd0*/  @!P0 BRA `(.L_x_77) ;  /* 0x0000000000288947 */ /* 0x000fea0003800000 */
[----:B----4-:R-:W4:Y:S02]  /*7ce0*/  LDC R0, c[0x0][0x8f4] ;  /* 0x00023d00ff007b82 */ /* 0x010f240000000800 */
[----:B----4-:R-:W-:-:S04]  /*7cf0*/  IADD3 R3, P0, R13, R0, RZ ;  /* 0x000000000d037210 */ /* 0x010fc80007f1e0ff */
[----:B------:R-:W-:-:S05]  /*7d00*/  IADD3.X R11, RZ, R5, RZ, P0, !PT ;  /* 0x00000005ff0b7210 */ /* 0x000fca00007fe4ff */
[----:B------:R-:W-:-:S04]  /*7d10*/  IMAD.WIDE.U32 R4, R11, R14, RZ ;  /* 0x0000000e0b047225 */ /* 0x000fc800078e00ff */
[----:B------:R-:W-:-:S04]  /*7d20*/  IMAD.WIDE.U32 R6, P0, R3, R15, R4 ;  /* 0x0000000f03067225 */ /* 0x000fc80007800004 */
[----:B------:R-:W-:-:S04]  /*7d30*/  IMAD.WIDE.U32 R4, R3, R14, RZ ;  /* 0x0000000e03047225 */ /* 0x000fc800078e00ff */
[----:B------:R-:W-:Y:S01]  /*7d40*/  IMAD.X R9, RZ, RZ, RZ, P0 ;  /* 0x000000ffff097224 */ /* 0x000fe200000e06ff */
[----:B------:R-:W-:Y:S01]  /*7d50*/  IADD3 RZ, P0, R5, R6, RZ ;  /* 0x0000000605ff7210 */ /* 0x000fe20007f1e0ff */
[----:B------:R-:W-:-:S04]  /*7d60*/  IMAD.MOV.U32 R8, RZ, RZ, R7 ;  /* 0x000000ffff087224 */ /* 0x000fc800078e0007 */
[----:B------:R-:W-:-:S08]  /*7d70*/  IMAD.WIDE.U32.X R4, R11, R15, R8, P0 ;  /* 0x0000000f0b047225 */ /* 0x000fd000000e0408 */
.L_x_77:
[----:B------:R-:W-:Y:S01]  /*7d80*/  ISETP.NE.AND P0, PT, R2, 0x1, PT ;  /* 0x000000010200780c */ /* 0x000fe20003f05270 */
[----:B------:R-:W-:Y:S01]  /*7d90*/  IMAD.MOV R20, RZ, RZ, -R20 ;  /* 0x000000ffff147224 */ /* 0x000fe200078e0a14 */
[----:B--2-4-:R-:W-:Y:S01]  /*7da0*/  SHF.R.U64 R0, R4, R27, R5 ;  /* 0x0000001b04007219 */ /* 0x014fe20000001205 */
[----:B-1----:R-:W-:Y:S01]  /*7db0*/  VIADD R5, R24, 0xffffffff ;  /* 0xffffffff18057836 */ /* 0x002fe20000000000 */
[----:B------:R-:W-:Y:S02]  /*7dc0*/  LOP3.LUT R3, R10, R25, RZ, 0xc0, !PT ;  /* 0x000000190a037212 */ /* 0x000fe400078ec0ff */
[----:B------:R-:W-:Y:S01]  /*7dd0*/  R2UR UR47, R32 ;  /* 0x00000000202f72ca */ /* 0x000fe200000e0000 */
[----:B------:R-:W-:Y:S01]  /*7de0*/  IMAD.MOV R4, RZ, RZ, -R0 ;  /* 0x000000ffff047224 */ /* 0x000fe200078e0a00 */
[----:B------:R-:W-:Y:S01]  /*7df0*/  LOP3.LUT R5, R12, R5, RZ, 0xc0, !PT ;  /* 0x000000050c057212 */ /* 0x000fe200078ec0ff */
[----:B------:R-:W-:Y:S02]  /*7e00*/  IMAD R3, R30, R0, R3 ;  /* 0x000000001e037224 */ /* 0x000fe400078e0203 */
[----:B---3--:R-:W-:-:S02]  /*7e10*/  IMAD R0, R4, R29, R13 ;  /* 0x0000001d04007224 */ /* 0x008fc400078e020d */
[----:B------:R-:W-:Y:S02]  /*7e20*/  @P0 IMAD R28, R21, R20, R26 ;  /* 0x00000014151c0224 */ /* 0x000fe400078e021a */
[----:B------:R-:W-:Y:S02]  /*7e30*/  IMAD R0, R0, R24, R5 ;  /* 0x0000001800007224 */ /* 0x000fe400078e0205 */
[----:B------:R-:W-:Y:S02]  /*7e40*/  IMAD R3, R3, R31, R28 ;  /* 0x0000001f03037224 */ /* 0x000fe400078e021c */
[----:B------:R-:W-:-:S03]  /*7e50*/  IMAD.MOV.U32 R4, RZ, RZ, 0x1 ;  /* 0x00000001ff047424 */ /* 0x000fc600078e00ff */
[----:B------:R-:W-:Y:S02]  /*7e60*/  SEL R8, R0, R3, !P0 ;  /* 0x0000000300087207 */ /* 0x000fe40004000000 */
[----:B------:R-:W-:Y:S02]  /*7e70*/  SEL R3, R3, R0, !P0 ;  /* 0x0000000003037207 */ /* 0x000fe40004000000 */
[----:B------:R-:W-:-:S07]  /*7e80*/  PRMT R0, R4, 0x7610, R0 ;  /* 0x0000761004007816 */ /* 0x000fce0000000000 */
.L_x_75:
[----:B------:R-:W-:Y:S01]  /*7e90*/  LOP3.LUT P0, RZ, R0, 0xff, RZ, 0xc0, !PT ;  /* 0x000000ff00ff7812 */ /* 0x000fe2000780c0ff */
[----:B------:R-:W-:-:S04]  /*7ea0*/  UIMAD.WIDE.U32 UR4, UR51, -0xf0f0f0f, URZ ;  /* 0xf0f0f0f1330478a5 */ /* 0x000fc8000f8e003f */
[----:B------:R-:W-:-:S04]  /*7eb0*/  USHF.R.U32.HI UR4, URZ, 0x4, UR5 ;  /* 0x000000043f047899 */ /* 0x000fc80008011605 */
[----:B------:R-:W-:-:S04]  /*7ec0*/  UIMAD UR4, UR4, -0x11, UR51 ;  /* 0xffffffef040478a4 */ /* 0x000fc8000f8e0233 */
[----:B------:R-:W-:Y:S08]  /*7ed0*/  @P0 BRA `(.L_x_78) ;  /* 0xffffff9800800947 */ /* 0x000ff0000383ffff */
[----:B------:R-:W-:-:S04]  /*7ee0*/  DEPBAR.LE SB0, 0x0 ;  /* 0x000080000000791a */ /* 0x000fc80000000000 */
[----:B------:R-:W-:Y:S05]  /*7ef0*/  EXIT ;  /* 0x000000000000794d */ /* 0x000fea0003800000 */
.L_x_13:
[----:B------:R-:W-:Y:S01]  /*7f00*/  ULDC.64 UR4, c[0x0][0x8f8] ;  /* 0x00023e0000047ab9 */ /* 0x000fe20000000a00 */
[----:B------:R-:W-:Y:S01]  /*7f10*/  PRMT R12, RZ, 0x7610, R12 ;  /* 0x00007610ff0c7816 */ /* 0x000fe2000000000c */
[----:B------:R-:W-:Y:S01]  /*7f20*/  IMAD.MOV.U32 R20, RZ, RZ, -0x1 ;  /* 0xffffffffff147424 */ /* 0x000fe200078e00ff */
[----:B------:R-:W-:Y:S01]  /*7f30*/  ISETP.GE.U32.AND P1, PT, R16, UR4, PT ;  /* 0x0000000410007c0c */ /* 0x000fe2000bf26070 */
[----:B------:R-:W-:Y:S02]  /*7f40*/  IMAD.MOV.U32 R7, RZ, RZ, -0x1 ;  /* 0xffffffffff077424 */ /* 0x000fe400078e00ff */
[----:B------:R-:W-:Y:S01]  /*7f50*/  IMAD.MOV.U32 R6, RZ, RZ, -0x1 ;  /* 0xffffffffff067424 */ /* 0x000fe200078e00ff */
[----:B------:R-:W-:-:S13]  /*7f60*/  ISETP.GE.U32.AND.EX P1, PT, R17, UR5, PT, P1 ;  /* 0x0000000511007c0c */ /* 0x000fda000bf26110 */
[----:B------:R-:W-:Y:S05]  /*7f70*/  @P1 BRA `(.L_x_79) ;  /* 0x0000000400281947 */ /* 0x000fea0003800000 */
[----:B------:R-:W2:Y:S01]  /*7f80*/  LDC.64 R20, c[0x0][0x8d0] ;  /* 0x00023400ff147b82 */ /* 0x000ea20000000a00 */
[----:B------:R-:W-:Y:S01]  /*7f90*/  MOV R14, R16 ;  /* 0x00000010000e7202 */ /* 0x000fe20000000f00 */
[----:B------:R-:W-:-:S06]  /*7fa0*/  IMAD.MOV.U32 R15, RZ, RZ, R17 ;  /* 0x000000ffff0f7224 */ /* 0x000fcc00078e0011 */
[----:B------:R-:W3:Y:S08]  /*7fb0*/  LDC R26, c[0x0][0x8d8] ;  /* 0x00023600ff1a7b82 */ /* 0x000ef00000000800 */
[----:B------:R-:W4:Y:S01]  /*7fc0*/  LDC.64 R28, c[0x0][0x8c8] ;  /* 0x00023200ff1c7b82 */ /* 0x000f220000000a00 */
[----:B--2---:R-:W-:-:S04]  /*7fd0*/  ISETP.NE.U32.AND P1, PT, R20, RZ, PT ;  /* 0x000000ff1400720c */ /* 0x004fc80003f25070 */
[----:B------:R-:W-:-:S13]  /*7fe0*/  ISETP.NE.AND.EX P1, PT, R21, RZ, PT, P1 ;  /* 0x000000ff1500720c */ /* 0x000fda0003f25310 */
[----:B---34-:R-:W-:Y:S05]  /*7ff0*/  @!P1 BRA `(.L_x_80) ;  /* 0x0000000000289947 */ /* 0x018fea0003800000 */
[----:B------:R-:W2:Y:S02]  /*8000*/  LDC R7, c[0x0][0x8dc] ;  /* 0x00023700ff077b82 */ /* 0x000ea40000000800 */
[----:B--2---:R-:W-:-:S05]  /*8010*/  IADD3 R15, P1, R16, R7, RZ ;  /* 0x00000007100f7210 */ /* 0x004fca0007f3e0ff */
        /* <DEDUP_REMOVED lines=8> */
.L_x_80:
[----:B------:R-:W2:Y:S01]  /*80a0*/  LDC.64 R30, c[0x0][0x8e8] ;  /* 0x00023a00ff1e7b82 */ /* 0x000ea20000000a00 */
[-CC-:B------:R-:W-:Y:S01]  /*80b0*/  SHF.R.U64 R22, R14, R26.reuse, R15.reuse ;  /* 0x0000001a0e167219 */ /* 0x180fe2000000120f */
[----:B------:R-:W-:Y:S01]  /*80c0*/  IMAD.MOV.U32 R32, RZ, RZ, 0x1 ;  /* 0x00000001ff207424 */ /* 0x000fe200078e00ff */
[----:B------:R-:W-:Y:S02]  /*80d0*/  SHF.R.U32.HI R6, RZ, R26, R15 ;  /* 0x0000001aff067219 */ /* 0x000fe4000001160f */
[----:B------:R-:W-:-:S03]  /*80e0*/  IADD3 R13, P1, RZ, -R22, RZ ;  /* 0x80000016ff0d7210 */ /* 0x000fc60007f3e0ff */
[----:B------:R-:W3:Y:S02]  /*80f0*/  LDC R14, c[0x0][0x8c0] ;  /* 0x00023000ff0e7b82 */ /* 0x000ee40000000800 */
[----:B------:R-:W-:-:S04]  /*8100*/  IMAD.X R7, RZ, RZ, ~R6, P1 ;  /* 0x000000ffff077224 */ /* 0x000fc800008e0e06 */
[-C--:B------:R-:W-:Y:S02]  /*8110*/  IMAD R12, R7, R28.reuse, RZ ;  /* 0x0000001c070c7224 */ /* 0x080fe400078e02ff */
[----:B------:R-:W4:Y:S01]  /*8120*/  LDC R26, c[0x0][0x8b0] ;  /* 0x00022c00ff1a7b82 */ /* 0x000f220000000800 */
[----:B------:R-:W-:-:S04]  /*8130*/  IMAD.WIDE.U32 R6, R13, R28, R16 ;  /* 0x0000001c0d067225 */ /* 0x000fc800078e0010 */
[----:B------:R-:W-:Y:S02]  /*8140*/  IMAD R13, R13, R29, R12 ;  /* 0x0000001d0d0d7224 */ /* 0x000fe400078e020c */
[----:B------:R-:W-:Y:S01]  /*8150*/  IMAD.MOV.U32 R12, RZ, RZ, -0x1 ;  /* 0xffffffffff0c7424 */ /* 0x000fe200078e00ff */
[----:B------:R-:W5:Y:S01]  /*8160*/  LDC R27, c[0x0][0x900] ;  /* 0x00024000ff1b7b82 */ /* 0x000f620000000800 */
[----:B------:R-:W-:Y:S01]  /*8170*/  IMAD.IADD R7, R7, 0x1, R13 ;  /* 0x0000000107077824 */ /* 0x000fe200078e020d */
[----:B--2---:R-:W-:-:S04]  /*8180*/  ISETP.NE.U32.AND P1, PT, R30, RZ, PT ;  /* 0x000000ff1e00720c */ /* 0x004fc80003f25070 */
[----:B------:R-:W-:Y:S02]  /*8190*/  ISETP.NE.AND.EX P1, PT, R31, RZ, PT, P1 ;  /* 0x000000ff1f00720c */ /* 0x000fe40003f25310 */
[----:B------:R-:W2:Y:S01]  /*81a0*/  LDC R25, c[0x0][0x8a8] ;  /* 0x00022a00ff197b82 */ /* 0x000ea20000000800 */
[-CC-:B---3--:R-:W-:Y:S02]  /*81b0*/  SHF.R.U64 R20, R6, R14.reuse, R7.reuse ;  /* 0x0000000e06147219 */ /* 0x188fe40000001207 */
[----:B------:R-:W-:-:S05]  /*81c0*/  SHF.R.U32.HI R7, RZ, R14, R7 ;  /* 0x0000000eff077219 */ /* 0x000fca0000011607 */
[----:B------:R-:W3:Y:S01]  /*81d0*/  LDC R28, c[0x0][0x8f0] ;  /* 0x00023c00ff1c7b82 */ /* 0x000ee20000000800 */
[-CC-:B----4-:R-:W-:Y:S02]  /*81e0*/  SHF.R.U64 R23, R20, R26.reuse, R7.reuse ;  /* 0x0000001a14177219 */ /* 0x190fe40000001207 */
[----:B------:R-:W-:-:S05]  /*81f0*/  SHF.R.U32.HI R6, RZ, R26, R7 ;  /* 0x0000001aff067219 */ /* 0x000fca0000011607 */
[----:B------:R-:W4:Y:S01]  /*8200*/  LDC R29, c[0x0][0x8e0] ;  /* 0x00023800ff1d7b82 */ /* 0x000f220000000800 */
[-CC-:B-----5:R-:W-:Y:S02]  /*8210*/  SHF.R.U64 R26, R23, R27.reuse, R6.reuse ;  /* 0x0000001b171a7219 */ /* 0x1a0fe40000001206 */
[-C--:B------:R-:W-:Y:S02]  /*8220*/  SHF.L.U32 R12, R12, R27.reuse, RZ ;  /* 0x0000001b0c0c7219 */ /* 0x080fe400000006ff */
[----:B------:R-:W-:Y:S01]  /*8230*/  SHF.R.U32.HI R7, RZ, R27, R6 ;  /* 0x0000001bff077219 */ /* 0x000fe20000011606 */
[----:B------:R-:W-:Y:S01]  /*8240*/  IMAD.MOV.U32 R6, RZ, RZ, R26 ;  /* 0x000000ffff067224 */ /* 0x000fe200078e001a */
[----:B------:R-:W-:Y:S01]  /*8250*/  LOP3.LUT R34, RZ, R12, RZ, 0x33, !PT ;  /* 0x0000000cff227212 */ /* 0x000fe200078e33ff */
[----:B------:R-:W1:Y:S01]  /*8260*/  LDC R33, c[0x0][0x8b8] ;  /* 0x00022e00ff217b82 */ /* 0x000e620000000800 */
[----:B------:R-:W-:Y:S05]  /*8270*/  @!P1 BRA `(.L_x_81) ;  /* 0x0000000000289947 */ /* 0x000fea0003800000 */
[----:B------:R-:W5:Y:S02]  /*8280*/  LDC R15, c[0x0][0x8f4] ;  /* 0x00023d00ff0f7b82 */ /* 0x000f640000000800 */
[----:B-----5:R-:W-:-:S04]  /*8290*/  IADD3 R15, P1, R26, R15, RZ ;  /* 0x0000000f1a0f7210 */ /* 0x020fc80007f3e0ff */
        /* <DEDUP_REMOVED lines=8> */
.L_x_81:
[----:B------:R-:W-:Y:S01]  /*8320*/  ISETP.NE.AND P1, PT, R2, 0x1, PT ;  /* 0x000000010200780c */ /* 0x000fe20003f25270 */
[----:B--2---:R-:W-:Y:S01]  /*8330*/  VIADD R13, R25, 0xffffffff ;  /* 0xffffffff190d7836 */ /* 0x004fe20000000000 */
[----:B---3--:R-:W-:Y:S01]  /*8340*/  SHF.R.U64 R6, R6, R28, R7 ;  /* 0x0000001c06067219 */ /* 0x008fe20000001207 */
[----:B------:R-:W-:Y:S01]  /*8350*/  IMAD.MOV.U32 R12, RZ, RZ, 0x1 ;  /* 0x00000001ff0c7424 */ /* 0x000fe200078e00ff */
[----:B------:R-:W-:Y:S02]  /*8360*/  SHF.L.U32 R32, R32, R27, RZ ;  /* 0x0000001b20207219 */ /* 0x000fe400000006ff */
[----:B------:R-:W-:Y:S01]  /*8370*/  LOP3.LUT R5, R23, R34, RZ, 0xc0, !PT ;  /* 0x0000002217057212 */ /* 0x000fe200078ec0ff */
[----:B------:R-:W-:-:S04]  /*8380*/  IMAD.MOV R7, RZ, RZ, -R6 ;  /* 0x000000ffff077224 */ /* 0x000fc800078e0a06 */
[----:B------:R-:W-:Y:S02]  /*8390*/  IMAD R5, R32, R6, R5 ;  /* 0x0000000620057224 */ /* 0x000fe400078e0205 */
[----:B------:R-:W-:Y:S01]  /*83a0*/  @P1 IMAD R10, R11, R24, R4 ;  /* 0x000000180b0a1224 */ /* 0x000fe200078e0204 */
[----:B------:R-:W-:Y:S01]  /*83b0*/  LOP3.LUT R11, R20, R13, RZ, 0xc0, !PT ;  /* 0x0000000d140b7212 */ /* 0x000fe200078ec0ff */
[----:B----4-:R-:W-:Y:S02]  /*83c0*/  IMAD R4, R7, R29, R26 ;  /* 0x0000001d07047224 */ /* 0x010fe400078e021a */
[----:B-1----:R-:W-:Y:S02]  /*83d0*/  IMAD R10, R5, R33, R10 ;  /* 0x00000021050a7224 */ /* 0x002fe400078e020a */
[----:B------:R-:W-:Y:S02]  /*83e0*/  IMAD R5, R4, R25, R11 ;  /* 0x0000001904057224 */ /* 0x000fe400078e020b */
[----:B------:R-:W-:-:S03]  /*83f0*/  IMAD.MOV.U32 R6, RZ, RZ, R22 ;  /* 0x000000ffff067224 */ /* 0x000fc600078e0016 */
[----:B------:R-:W-:Y:S02]  /*8400*/  SEL R7, R5, R10, !P1 ;  /* 0x0000000a05077207 */ /* 0x000fe40004800000 */
[----:B------:R-:W-:-:S07]  /*8410*/  SEL R20, R10, R5, !P1 ;  /* 0x000000050a147207 */ /* 0x000fce0004800000 */
.L_x_79:
[----:B------:R-:W-:-:S08]  /*8420*/  NOP ;  /* 0x0000000000007918 */ /* 0x000fd00000000000 */
[----:B------:R-:W2:-:S00]  /*8430*/  USETMAXREG.DEALLOC.CTAPOOL 0x28 ;  /* 0x00000028000079c8 */ /* 0x000e8000080e0500 */
[----:B--2---:R-:W-:-:S13]  /*8440*/  ISETP.NE.AND P1, PT, R3, 0x1, PT ;  /* 0x000000010300780c */ /* 0x004fda0003f25270 */
[----:B-1----:R-:W-:Y:S05]  /*8450*/  @!P1 EXIT ;  /* 0x000000000000994d */ /* 0x002fea0003800000 */
[----:B------:R-:W-:Y:S05]  /*8460*/  @!P4 BRA `(.L_x_82) ;  /* 0x0000000c00c4c947 */ /* 0x000fea0003800000 */
[----:B------:R-:W-:-:S13]  /*8470*/  ISETP.NE.OR P0, PT, R3, 0x2, P0 ;  /* 0x000000020300780c */ /* 0x000fda0000705670 */
[----:B------:R-:W-:Y:S05]  /*8480*/  @P0 EXIT ;  /* 0x000000000000094d */ /* 0x000fea0003800000 */
[----:B------:R-:W-:-:S13]  /*8490*/  LOP3.LUT P1, RZ, R12, 0xff, RZ, 0xc0, !PT ;  /* 0x000000ff0cff7812 */ /* 0x000fda000782c0ff */
[----:B------:R-:W-:Y:S05]  /*84a0*/  @!P1 BRA `(.L_x_83) ;  /* 0x0000000000189947 */ /* 0x000fea0003800000 */
[----:B------:R-:W-:Y:S01]  /*84b0*/  UMOV UR4, 0x400 ;  /* 0x0000040000047882 */ /* 0x000fe20000000000 */
[----:B------:R-:W-:Y:S01]  /*84c0*/  IMAD.MOV.U32 R3, RZ, RZ, RZ ;  /* 0x000000ffff037224 */ /* 0x000fe200078e00ff */
[----:B------:R-:W-:-:S04]  /*84d0*/  ULEA UR4, UR43, UR4, 0x18 ;  /* 0x000000042b047291 */ /* 0x000fc8000f8ec03f */
[----:B------:R-:W-:-:S05]  /*84e0*/  SHF.L.U32 R3, R3, 0x1f, RZ ;  /* 0x0000001f03037819 */ /* 0x000fca00000006ff */
[----:B------:R-:W1:Y:S02]  /*84f0*/  SYNCS.PHASECHK.TRANS64.TRYWAIT P0, [UR4+0x138], R3 ;  /* 0x00013803ff0075a7 */ /* 0x000e640008000144 */
[----:B-1----:R-:W-:Y:S05]  /*8500*/  @!P0 BRA `(.L_x_84) ;  /* 0x0000002400b88947 */ /* 0x002fea0003800000 */
.L_x_83:
[----:B-1----:R-:W-:Y:S01]  /*8510*/  PRMT R3, RZ, 0x7610, R3 ;  /* 0x00007610ff037816 */ /* 0x002fe20000000003 */
[----:B------:R-:W-:Y:S06]  /*8520*/  @P3 BRA `(.L_x_85) ;  /* 0x0000000000243947 */ /* 0x000fec0003800000 */
[----:B------:R-:W-:Y:S02]  /*8530*/  ULDC.64 UR4, c[0x0][0x588] ;  /* 0x0001620000047ab9 */ /* 0x000fe40000000a00 */
[----:B------:R-:W-:-:S04]  /*8540*/  ISETP.NE.U32.AND P0, PT, RZ, UR4, PT ;  /* 0x00000004ff007c0c */ /* 0x000fc8000bf05070 */
[----:B------:R-:W-:-:S13]  /*8550*/  ISETP.NE.AND.EX P0, PT, RZ, UR5, PT, P0 ;  /* 0x00000005ff007c0c */ /* 0x000fda000bf05300 */
[----:B------:R-:W-:Y:S05]  /*8560*/  @!P0 BRA `(.L_x_86) ;  /* 0x00000000000c8947 */ /* 0x000fea0003800000 */
[----:B------:R2:W5:Y:S01]  /*8570*/  LDG.E R8, desc[UR38][R8.64] ;  /* 0x0000002608087981 */ /* 0x000562000c1e1900 */
[----:B------:R-:W-:Y:S01]  /*8580*/  IMAD.MOV.U32 R3, RZ, RZ, 0x1 ;  /* 0x00000001ff037424 */ /* 0x000fe200078e00ff */
[----:B------:R-:W-:Y:S06]  /*8590*/  BRA `(.L_x_85) ;  /* 0x0000000000087947 */ /* 0x000fec0003800000 */
.L_x_86:
[----:B------:R-:W1:Y:S01]  /*85a0*/  LDC R8, c[0x0][0x580] ;  /* 0x00016000ff087b82 */ /* 0x000e620000000800 */
[----:B------:R-:W-:-:S07]  /*85b0*/  IMAD.MOV.U32 R3, RZ, RZ, 0x1 ;  /* 0x00000001ff037424 */ /* 0x000fce00078e00ff */
.L_x_85:
[----:B--2---:R-:W-:Y:S01]  /*85c0*/  MOV R9, 0x1 ;  /* 0x0000000100097802 */ /* 0x004fe20000000f00 */
[----:B------:R-:W-:Y:S06]  /*85d0*/  @!P1 BRA `(.L_x_87) ;  /* 0x0000000c00109947 */ /* 0x000fec0003800000 */
[----:B------:R-:W2:Y:S01]  /*85e0*/  LDC R10, c[0x0][0x900] ;  /* 0x00024000ff0a7b82 */ /* 0x000ea20000000800 */
[----:B------:R-:W-:Y:S01]  /*85f0*/  IMAD.MOV.U32 R5, RZ, RZ, -0x1 ;  /* 0xffffffffff057424 */ /* 0x000fe200078e00ff */
[----:B------:R-:W-:Y:S01]  /*8600*/  LOP3.LUT R11, R0, 0x2, RZ, 0xfc, !PT ;  /* 0x00000002000b7812 */ /* 0x000fe200078efcff */
[----:B------:R-:W-:Y:S01]  /*8610*/  IMAD.MOV.U32 R9, RZ, RZ, 0x1 ;  /* 0x00000001ff097424 */ /* 0x000fe200078e00ff */
[----:B------:R-:W-:Y:S01]  /*8620*/  ULDC.64 UR6, c[0x0][0x198] ;  /* 0x0000660000067ab9 */ /* 0x000fe20000000a00 */
[----:B------:R-:W-:Y:S01]  /*8630*/  ULDC.64 UR22, c[0x0][0x588] ;  /* 0x0001620000167ab9 */ /* 0x000fe20000000a00 */
[----:B------:R-:W-:Y:S01]  /*8640*/  ULDC.64 UR24, c[0x0][0x8f8] ;  /* 0x00023e0000187ab9 */ /* 0x000fe20000000a00 */
[----:B------:R-:W-:Y:S01]  /*8650*/  ULDC.64 UR14, c[0x0][0x590] ;  /* 0x00016400000e7ab9 */ /* 0x000fe20000000a00 */
[----:B------:R-:W3:Y:S01]  /*8660*/  LDC R12, c[0x0][0x8a8] ;  /* 0x00022a00ff0c7b82 */ /* 0x000ee20000000800 */
[-C--:B--2---:R-:W-:Y:S02]  /*8670*/  SHF.L.U32 R5, R5, R10.reuse, RZ ;  /* 0x0000000a05057219 */ /* 0x084fe400000006ff */
[----:B------:R-:W-:Y:S01]  /*8680*/  SHF.L.U32 R10, R9, R10, RZ ;  /* 0x0000000a090a7219 */ /* 0x000fe200000006ff */
[----:B------:R-:W-:Y:S01]  /*8690*/  IMAD.MOV.U32 R9, RZ, RZ, 0x1 ;  /* 0x00000001ff097424 */ /* 0x000fe200078e00ff */
[----:B------:R-:W-:Y:S01]  /*86a0*/  LOP3.LUT R13, RZ, R5, RZ, 0x33, !PT ;  /* 0x00000005ff0d7212 */ /* 0x000fe200078e33ff */
[----:B---3--:R-:W-:-:S07]  /*86b0*/  VIADD R12, R12, 0xffffffff ;  /* 0xffffffff0c0c7836 */ /* 0x008fce0000000000 */
.L_x_107:
[----:B------:R-:W-:Y:S02]  /*86c0*/  ISETP.NE.U32.AND P0, PT, RZ, UR14, PT ;  /* 0x0000000eff007c0c */ /* 0x000fe4000bf05070 */
[----:B------:R-:W-:Y:S02]  /*86d0*/  R2UR UR11, R20 ;  /* 0x00000000140b72ca */ /* 0x000fe400000e0000 */
[----:B------:R-:W-:Y:S02]  /*86e0*/  R2UR UR10, R7 ;  /* 0x00000000070a72ca */ /* 0x000fe400000e0000 */
[----:B------:R-:W-:-:S09]  /*86f0*/  ISETP.NE.AND.EX P0, PT, RZ, UR15, PT, P0 ;  /* 0x0000000fff007c0c */ /* 0x000fd2000bf05300 */
[----:B------:R-:W-:Y:S02]  /*8700*/  USHF.L.U32 UR11, UR11, 0x7, URZ ;  /* 0x000000070b0b7899 */ /* 0x000fe4000800063f */
[----:B------:R-:W-:Y:S02]  /*8710*/  USHF.L.U32 UR10, UR10, 0x6, URZ ;  /* 0x000000060a0a7899 */ /* 0x000fe4000800063f */
[----:B--2---:R-:W-:Y:S10]  /*8720*/  @!P0 BRA `(.L_x_88) ;  /* 0x00000000002c8947 */ /* 0x004ff40003800000 */
[----:B------:R-:W-:-:S04]  /*8730*/  ISETP.NE.U32.AND P1, PT, RZ, UR22, PT ;  /* 0x00000016ff007c0c */ /* 0x000fc8000bf25070 */
[----:B------:R-:W-:-:S13]  /*8740*/  ISETP.NE.AND.EX P1, PT, RZ, UR23, PT, P1 ;  /* 0x00000017ff007c0c */ /* 0x000fda000bf25310 */
[----:B------:R-:W-:Y:S05]  /*8750*/  @!P1 BRA `(.L_x_89) ;  /* 0x0000000000189947 */ /* 0x000fea0003800000 */
[----:B------:R-:W2:Y:S01]  /*8760*/  LDC.64 R4, c[0x0][0x588] ;  /* 0x00016200ff047b82 */ /* 0x000ea20000000a00 */
[----:B------:R-:W-:-:S04]  /*8770*/  IMAD R3, R6, UR14, RZ ;  /* 0x0000000e06037c24 */ /* 0x000fc8000f8e02ff */
[----:B--2---:R-:W-:-:S05]  /*8780*/  IMAD.WIDE R4, R3, 0x4, R4 ;  /* 0x0000000403047825 */ /* 0x004fca00078e0204 */
[----:B-1---5:R3:W5:Y:S01]  /*8790*/  LDG.E R8, desc[UR38][R4.64] ;  /* 0x0000002604087981 */ /* 0x022762000c1e1900 */
[----:B------:R-:W-:Y:S01]  /*87a0*/  IMAD.MOV.U32 R3, RZ, RZ, 0x1 ;  /* 0x00000001ff037424 */ /* 0x000fe200078e00ff */
[----:B------:R-:W-:Y:S06]  /*87b0*/  BRA `(.L_x_88) ;  /* 0x0000000000087947 */ /* 0x000fec0003800000 */
.L_x_89:
[----:B-1---5:R-:W2:Y:S01]  /*87c0*/  LDC R8, c[0x0][0x580] ;  /* 0x00016000ff087b82 */ /* 0x022ea20000000800 */
[----:B------:R-:W-:-:S07]  /*87d0*/  IMAD.MOV.U32 R3, RZ, RZ, 0x1 ;  /* 0x00000001ff037424 */ /* 0x000fce00078e00ff */
.L_x_88:
[----:B------:R-:W-:Y:S05]  /*87e0*/  @!P0 BRA `(.L_x_90) ;  /* 0x00000000001c8947 */ /* 0x000fea0003800000 */
[----:B------:R-:W-:-:S13]  /*87f0*/  LOP3.LUT P2, RZ, R3, 0xff, RZ, 0xc0, !PT ;  /* 0x000000ff03ff7812 */ /* 0x000fda000784c0ff */
[----:B---3--:R-:W3:Y:S02]  /*8800*/  @!P2 LDC.64 R4, c[0x0][0x588] ;  /* 0x00016200ff04ab82 */ /* 0x008ee40000000a00 */
[----:B---3--:R-:W-:-:S04]  /*8810*/  @!P2 ISETP.NE.U32.AND P0, PT, R4, RZ, PT ;  /* 0x000000ff0400a20c */ /* 0x008fc80003f05070 */
[----:B------:R-:W-:Y:S02]  /*8820*/  @!P2 ISETP.NE.AND.EX P1, PT, R5, RZ, PT, P0 ;  /* 0x000000ff0500a20c */ /* 0x000fe40003f25300 */
[----:B-12--5:R-:W-:Y:S02]  /*8830*/  @P2 FSETP.EQ.AND P0, PT, R8, RZ, PT ;  /* 0x000000ff0800220b */ /* 0x026fe40003f02000 */
[----:B------:R-:W-:Y:S01]  /*8840*/  @!P2 PLOP3.LUT P0, PT, P1, PT, PT, 0x8, 0x0 ;  /* 0x000000000000a81c */ /* 0x000fe20000f0e170 */
[----:B------:R-:W-:-:S12]  /*8850*/  BRA `(.L_x_91) ;  /* 0x0000000000047947 */ /* 0x000fd80003800000 */
.L_x_90:
[----:B-12--5:R-:W-:-:S13]  /*8860*/  FSETP.EQ.AND P0, PT, R8, RZ, PT ;  /* 0x000000ff0800720b */ /* 0x026fda0003f02000 */
.L_x_91:
[----:B------:R-:W-:Y:S02]  /*8870*/  ISETP.NE.AND P2, PT, R11, 0x3, PT ;  /* 0x000000030b00780c */ /* 0x000fe40003f45270 */
[----:B------:R-:W-:-:S04]  /*8880*/  ELECT P1, URZ, PT ;  /* 0x00000000003f782f */ /* 0x000fc80003820000 */
[----:B------:R-:W-:-:S07]  /*8890*/  PLOP3.LUT P0, PT, P1, P0, PT, 0x20, 0x0 ;  /* 0x000000000000781c */ /* 0x000fce0000f00470 */
[----:B------:R-:W-:Y:S06]  /*88a0*/  @!P2 BRA `(.L_x_92) ;  /* 0x000000000004a947 */ /* 0x000fec0003800000 */
[----:B------:R-:W-:Y:S01]  /*88b0*/  BPT.TRAP 0x1 ;  /* 0x000000040000795c */ /* 0x000fe20000300000 */
.L_x_92:
[----:B------:R-:W1:Y:S01]  /*88c0*/  S2UR UR43, SR_CgaCtaId ;  /* 0x00000000002b79c3 */ /* 0x000e620000008800 */
[----:B------:R-:W-:Y:S01]  /*88d0*/  UMOV UR4, 0x400 ;  /* 0x0000040000047882 */ /* 0x000fe20000000000 */
[----:B---3--:R-:W-:Y:S01]  /*88e0*/  SHF.L.U32 R4, R9, 0x1f, RZ ;  /* 0x0000001f09047819 */ /* 0x008fe200000006ff */
[----:B-1----:R-:W-:-:S09]  /*88f0*/  ULEA UR5, UR43, UR4, 0x18 ;  /* 0x000000042b057291 */ /* 0x002fd2000f8ec03f */
[----:B------:R-:W1:Y:S02]  /*8900*/  SYNCS.PHASECHK.TRANS64.TRYWAIT P1, [UR5+0x120], R4 ;  /* 0x00012004ff0075a7 */ /* 0x000e640008020145 */
[----:B-1----:R-:W-:Y:S05]  /*8910*/  @!P1 BRA `(.L_x_93) ;  /* 0x0000002000cc9947 */ /* 0x002fea0003800000 */
.L_x_149:
[----:B------:R-:W-:Y:S04]  /*8920*/  BSSY B0, `(.L_x_94) ;  /* 0x000000e000007945 */ /* 0x000fe80003800000 */
[----:B------:R-:W-:Y:S05]  /*8930*/  @!P0 BRA `(.L_x_95) ;  /* 0x0000000000308947 */ /* 0x000fea0003800000 */
[----:B------:R-:W-:Y:S01]  /*8940*/  R2UR UR12, R6 ;  /* 0x00000000060c72ca */ /* 0x000fe200000e0000 */
[----:B------:R-:W-:Y:S02]  /*8950*/  UIADD3 UR16, UP0, UR6, 0x3f0, URZ ;  /* 0x000003f006107890 */ /* 0x000fe4000ff1e03f */
[----:B------:R-:W-:Y:S02]  /*8960*/  UIADD3 UR8, UR5, 0x200, URZ ;  /* 0x0000020005087890 */ /* 0x000fe4000fffe03f */
[----:B------:R-:W-:Y:S02]  /*8970*/  UIADD3 UR9, UR5, 0x110, URZ ;  /* 0x0000011005097890 */ /* 0x000fe4000fffe03f */
[----:B------:R-:W-:Y:S01]  /*8980*/  UIADD3.X UR17, URZ, UR7, URZ, UP0, !UPT ;  /* 0x000000073f117290 */ /* 0x000fe200087fe43f */
[----:B------:R-:W-:Y:S01]  /*8990*/  UMOV UR18, 0x0 ;  /* 0x0000000000127882 */ /* 0x000fe20000000000 */
[----:B------:R-:W-:-:S07]  /*89a0*/  UMOV UR19, 0x10000000 ;  /* 0x1000000000137882 */ /* 0x000fce0000000000 */
[----:B------:R2:W-:Y:S02]  /*89b0*/  UTMALDG.3D [UR8], [UR16], desc[UR18] ;  /* 0x00001208100075b4 */ /* 0x0005e40008011000 */
[----:B--2---:R-:W-:Y:S05]  /*89c0*/  @!P2 BRA `(.L_x_96) ;  /* 0x000000000004a947 */ /* 0x004fea0003800000 */
[----:B------:R-:W-:Y:S01]  /*89d0*/  BPT.TRAP 0x1 ;  /* 0x000000040000795c */ /* 0x000fe20000300000 */
.L_x_96:
[----:B-1----:R-:W1:Y:S02]  /*89e0*/  LDC R5, c[0x0][0x800] ;  /* 0x00020000ff057b82 */ /* 0x002e640000000800 */
[----:B-1----:R2:W-:Y:S02]  /*89f0*/  SYNCS.ARRIVE.TRANS64.RED.A0TR RZ, [UR5+0x110], R5 ;  /* 0x00011005ffff79a7 */ /* 0x0025e40008300405 */
.L_x_95:
[----:B------:R-:W-:Y:S05]  /*8a00*/  BSYNC B0 ;  /* 0x0000000000007941 */ /* 0x000fea0003800000 */
.L_x_94:
[----:B------:R-:W-:Y:S05]  /*8a10*/  @!P2 BRA `(.L_x_97) ;  /* 0x000000000004a947 */ /* 0x000fea0003800000 */
[----:B------:R-:W-:Y:S01]  /*8a20*/  BPT.TRAP 0x1 ;  /* 0x000000040000795c */ /* 0x000fe20000300000 */
.L_x_97:
[----:B------:R-:W-:-:S04]  /*8a30*/  UIADD3 UR4, UR5, 0x110, URZ ;  /* 0x0000011005047890 */ /* 0x000fc8000fffe03f */
[----:B------:R-:W-:-:S09]  /*8a40*/  UPRMT UR4, UR43, 0x654, UR4 ;  /* 0x000006542b047896 */ /* 0x000fd20008000004 */
[----:B------:R-:W-:Y:S01]  /*8a50*/  SYNCS.ARRIVE.TRANS64.RED.A1T0 RZ, [UR4], RZ ;  /* 0x000000ffffff79a7 */ /* 0x000fe20008100404 */
[----:B------:R-:W-:Y:S05]  /*8a60*/  @!P2 BRA `(.L_x_98) ;  /* 0x000000000004a947 */ /* 0x000fea0003800000 */
[----:B------:R-:W-:Y:S01]  /*8a70*/  BPT.TRAP 0x1 ;  /* 0x000000040000795c */ /* 0x000fe20000300000 */
.L_x_98:
[----:B------:R-:W3:Y:S02]  /*8a80*/  SYNCS.PHASECHK.TRANS64.TRYWAIT P1, [UR5+0x128], R4 ;  /* 0x00012804ff0075a7 */ /* 0x000ee40008020145 */
[----:B---3--:R-:W-:Y:S05]  /*8a90*/  @!P1 BRA `(.L_x_99) ;  /* 0x0000002000849947 */ /* 0x008fea0003800000 */
.L_x_150:
[----:B------:R-:W-:Y:S04]  /*8aa0*/  BSSY B0, `(.L_x_100) ;  /* 0x0000010000007945 */ /* 0x000fe80003800000 */
[----:B------:R-:W-:Y:S05]  /*8ab0*/  @!P0 BRA `(.L_x_101) ;  /* 0x0000000000388947 */ /* 0x000fea0003800000 */
[----:B------:R-:W-:Y:S01]  /*8ac0*/  R2UR UR20, R6 ;  /* 0x00000000061472ca */ /* 0x000fe200000e0000 */
[----:B------:R-:W-:Y:S02]  /*8ad0*/  UIADD3 UR8, UP0, UR6, 0x3f0, URZ ;  /* 0x000003f006087890 */ /* 0x000fe4000ff1e03f */
[----:B------:R-:W-:Y:S02]  /*8ae0*/  UIADD3 UR18, UR10, 0x20, URZ ;  /* 0x000000200a127890 */ /* 0x000fe4000fffe03f */
[----:B------:R-:W-:Y:S02]  /*8af0*/  UIADD3 UR16, UR5, 0x1200, URZ ;  /* 0x0000120005107890 */ /* 0x000fe4000fffe03f */
[----:B------:R-:W-:Y:S02]  /*8b00*/  UIADD3 UR17, UR5, 0x118, URZ ;  /* 0x0000011805117890 */ /* 0x000fe4000fffe03f */
[----:B------:R-:W-:Y:S01]  /*8b10*/  UIADD3.X UR9, URZ, UR7, URZ, UP0, !UPT ;  /* 0x000000073f097290 */ /* 0x000fe200087fe43f */
[----:B------:R-:W-:Y:S01]  /*8b20*/  UMOV UR12, 0x0 ;  /* 0x00000000000c7882 */ /* 0x000fe20000000000 */
[----:B------:R-:W-:Y:S01]  /*8b30*/  UMOV UR13, 0x10000000 ;  /* 0x10000000000d7882 */ /* 0x000fe20000000000 */
[----:B------:R-:W-:-:S06]  /*8b40*/  UMOV UR19, UR11 ;  /* 0x0000000b00137c82 */ /* 0x000fcc0008000000 */
[----:B------:R3:W-:Y:S02]  /*8b50*/  UTMALDG.3D [UR16], [UR8], desc[UR12] ;  /* 0x00000c10080075b4 */ /* 0x0007e40008011000 */
[----:B---3--:R-:W-:Y:S05]  /*8b60*/  @!P2 BRA `(.L_x_102) ;  /* 0x000000000004a947 */ /* 0x008fea0003800000 */
[----:B------:R-:W-:Y:S01]  /*8b70*/  BPT.TRAP 0x1 ;  /* 0x000000040000795c */ /* 0x000fe20000300000 */
.L_x_102:
[----:B-1----:R-:W1:Y:S02]  /*8b80*/  LDC R4, c[0x0][0x800] ;  /* 0x00020000ff047b82 */ /* 0x002e640000000800 */
[----:B-1----:R3:W-:Y:S02]  /*8b90*/  SYNCS.ARRIVE.TRANS64.RED.A0TR RZ, [UR5+0x118], R4 ;  /* 0x00011804ffff79a7 */ /* 0x0027e40008300405 */
.L_x_101:
[----:B------:R-:W-:Y:S05]  /*8ba0*/  BSYNC B0 ;  /* 0x0000000000007941 */ /* 0x000fea0003800000 */
.L_x_100:
[----:B------:R-:W-:Y:S05]  /*8bb0*/  @!P2 BRA `(.L_x_103) ;  /* 0x000000000004a947 */ /* 0x000fea0003800000 */
[----:B------:R-:W-:Y:S01]  /*8bc0*/  BPT.TRAP 0x1 ;  /* 0x000000040000795c */ /* 0x000fe20000300000 */
.L_x_103:
[----:B------:R-:W-:Y:S01]  /*8bd0*/  IADD3 R16, P0, R16, UR36, RZ ;  /* 0x0000002410107c10 */ /* 0x000fe2000ff1e0ff */
[----:B------:R-:W-:Y:S01]  /*8be0*/  UIADD3 UR4, UR5, 0x118, URZ ;  /* 0x0000011805047890 */ /* 0x000fe2000fffe03f */
[----:B------:R-:W-:Y:S01]  /*8bf0*/  LOP3.LUT R9, R9, 0x1, RZ, 0x3c, !PT ;  /* 0x0000000109097812 */ /* 0x000fe200078e3cff */
[----:B------:R-:W-:Y:S01]  /*8c00*/  IMAD.MOV.U32 R20, RZ, RZ, -0x1 ;  /* 0xffffffffff147424 */ /* 0x000fe200078e00ff */
[----:B------:R-:W-:Y:S01]  /*8c10*/  IADD3.X R17, R17, UR42, RZ, P0, !PT ;  /* 0x0000002a11117c10 */ /* 0x000fe200087fe4ff */
[----:B------:R-:W-:Y:S01]  /*8c20*/  UPRMT UR4, UR43, 0x654, UR4 ;  /* 0x000006542b047896 */ /* 0x000fe20008000004 */
[----:B------:R-:W-:Y:S01]  /*8c30*/  ISETP.GE.U32.AND P0, PT, R16, UR24, PT ;  /* 0x0000001810007c0c */ /* 0x000fe2000bf06070 */
[----:B------:R-:W-:Y:S01]  /*8c40*/  IMAD.MOV.U32 R7, RZ, RZ, -0x1 ;  /* 0xffffffffff077424 */ /* 0x000fe200078e00ff */
[----:B-1-3--:R-:W-:Y:S01]  /*8c50*/  PRMT R4, RZ, 0x7610, R4 ;  /* 0x00007610ff047816 */ /* 0x00afe20000000004 */
[----:B------:R-:W-:Y:S01]  /*8c60*/  IMAD.MOV.U32 R6, RZ, RZ, -0x1 ;  /* 0xffffffffff067424 */ /* 0x000fe200078e00ff */
[----:B------:R-:W-:-:S04]  /*8c70*/  ISETP.GE.U32.AND.EX P0, PT, R17, UR25, PT, P0 ;  /* 0x0000001911007c0c */ /* 0x000fc8000bf06100 */
[----:B------:R-:W-:Y:S09]  /*8c80*/  SYNCS.ARRIVE.TRANS64.RED.A1T0 RZ, [UR4], RZ ;  /* 0x000000ffffff79a7 */ /* 0x000ff20008100404 */
[----:B------:R-:W-:Y:S05]  /*8c90*/  @P0 BRA `(.L_x_104) ;  /* 0x0000000400580947 */ /* 0x000fea0003800000 */
[----:B------:R-:W1:Y:S01]  /*8ca0*/  S2R R18, SR_CTAID.X ;  /* 0x0000000000127919 */ /* 0x000e620000002500 */
[----:B------:R-:W3:Y:S01]  /*8cb0*/  LDC.64 R14, c[0x0][0x8d0] ;  /* 0x00023400ff0e7b82 */ /* 0x000ee20000000a00 */
[----:B------:R-:W-:Y:S01]  /*8cc0*/  ULDC UR4, c[0x0][0x150] ;  /* 0x0000540000047ab9 */ /* 0x000fe20000000800 */
[----:B------:R-:W-:Y:S01]  /*8cd0*/  IMAD.MOV.U32 R22, RZ, RZ, R17 ;  /* 0x000000ffff167224 */ /* 0x000fe200078e0011 */
[----:B------:R-:W4:Y:S05]  /*8ce0*/  S2R R20, SR_CTAID.Y ;  /* 0x0000000000147919 */ /* 0x000f2a0000002600 */
[----:B--2---:R-:W2:Y:S08]  /*8cf0*/  LDC R5, c[0x0][0x144] ;  /* 0x00005100ff057b82 */ /* 0x004eb00000000800 */
[----:B------:R-:W2:Y:S01]  /*8d00*/  LDC R21, c[0x0][0x8d8] ;  /* 0x00023600ff157b82 */ /* 0x000ea20000000800 */
[----:B---3--:R-:W-:-:S04]  /*8d10*/  ISETP.NE.U32.AND P0, PT, R14, RZ, PT ;  /* 0x000000ff0e00720c */ /* 0x008fc80003f05070 */
[----:B------:R-:W-:Y:S02]  /*8d20*/  ISETP.NE.AND.EX P0, PT, R15, RZ, PT, P0 ;  /* 0x000000ff0f00720c */ /* 0x000fe40003f05300 */
[----:B-1----:R-:W-:Y:S02]  /*8d30*/  I2FP.F32.U32 R4, R18 ;  /* 0x0000001200047245 */ /* 0x002fe40000201000 */
[----:B----4-:R-:W-:-:S03]  /*8d40*/  I2FP.F32.U32 R23, R20 ;  /* 0x0000001400177245 */ /* 0x010fc60000201000 */
[----:B------:R-:W-:-:S06]  /*8d50*/  FMUL R4, R4, UR4 ;  /* 0x0000000404047c20 */ /* 0x000fcc0008400000 */
[----:B------:R-:W1:Y:S02]  /*8d60*/  F2I.U32.TRUNC.NTZ R4, R4 ;  /* 0x0000000400047305 */ /* 0x000e64000020f000 */
[----:B-1----:R-:W-:-:S05]  /*8d70*/  IADD3 R6, -R4, RZ, RZ ;  /* 0x000000ff04067210 */ /* 0x002fca0007ffe1ff */
[----:B--2---:R-:W-:Y:S02]  /*8d80*/  IMAD R18, R5, R6, R18 ;  /* 0x0000000605127224 */ /* 0x004fe400078e0212 */
[----:B------:R-:W-:Y:S01]  /*8d90*/  IMAD.MOV.U32 R6, RZ, RZ, R16 ;  /* 0x000000ffff067224 */ /* 0x000fe200078e0010 */
[----:B------:R-:W-:Y:S06]  /*8da0*/  @!P0 BRA `(.L_x_105) ;  /* 0x0000000000308947 */ /* 0x000fec0003800000 */
[----:B------:R-:W1:Y:S02]  /*8db0*/  LDC R5, c[0x0][0x8dc] ;  /* 0x00023700ff057b82 */ /* 0x000e640000000800 */
[----:B-1----:R-:W-:-:S05]  /*8dc0*/  IADD3 R5, P0, R16, R5, RZ ;  /* 0x0000000510057210 */ /* 0x002fca0007f1e0ff */
[----:B------:R-:W-:-:S04]  /*8dd0*/  IMAD.X R19, RZ, RZ, R17, P0 ;  /* 0x000000ffff137224 */ /* 0x000fc800000e0611 */
[----:B------:R-:W-:-:S04]  /*8de0*/  IMAD.WIDE.U32 R6, R19, R14, RZ ;  /* 0x0000000e13067225 */ /* 0x000fc800078e00ff */
[----:B------:R-:W-:-:S04]  /*8df0*/  IMAD.WIDE.U32 R6, P0, R5, R15, R6 ;  /* 0x0000000f05067225 */ /* 0x000fc80007800006 */
[----:B------:R-:W-:-:S04]  /*8e00*/  IMAD.WIDE.U32 R4, R5, R14, RZ ;  /* 0x0000000e05047225 */ /* 0x000fc800078e00ff */
[----:B------:R-:W-:Y:S01]  /*8e10*/  IMAD.MOV.U32 R4, RZ, RZ, R7 ;  /* 0x000000ffff047224 */ /* 0x000fe200078e0007 */
[----:B------:R-:W-:Y:S01]  /*8e20*/  IADD3 RZ, P1, R5, R6, RZ ;  /* 0x0000000605ff7210 */ /* 0x000fe20007f3e0ff */
[----:B------:R-:W-:-:S04]  /*8e30*/  IMAD.X R5, RZ, RZ, RZ, P0 ;  /* 0x000000ffff057224 */ /* 0x000fc800000e06ff */
[----:B------:R-:W-:-:S04]  /*8e40*/  IMAD.WIDE.U32.X R4, R19, R15, R4, P1 ;  /* 0x0000000f13047225 */ /* 0x000fc800008e0404 */
[----:B------:R-:W-:Y:S02]  /*8e50*/  IMAD.MOV.U32 R6, RZ, RZ, R4 ;  /* 0x000000ffff067224 */ /* 0x000fe400078e0004 */
[----:B------:R-:W-:-:S07]  /*8e60*/  IMAD.MOV.U32 R22, RZ, RZ, R5 ;  /* 0x000000ffff167224 */ /* 0x000fce00078e0005 */
.L_x_105:
[----:B------:R-:W-:Y:S01]  /*8e70*/  ULDC UR4, c[0x0][0x154] ;  /* 0x0000550000047ab9 */ /* 0x000fe20000000800 */
[----:B------:R-:W1:Y:S01]  /*8e80*/  LDC R7, c[0x0][0x148] ;  /* 0x00005200ff077b82 */ /* 0x000e620000000800 */
[----:B------:R-:W-:Y:S01]  /*8e90*/  FMUL R14, R23, UR4 ;  /* 0x00000004170e7c20 */ /* 0x000fe20008400000 */
[----:B------:R-:W-:Y:S02]  /*8ea0*/  ISETP.NE.AND P2, PT, R2, 0x1, PT ;  /* 0x000000010200780c */ /* 0x000fe40003f45270 */
[-CC-:B------:R-:W-:Y:S02]  /*8eb0*/  SHF.R.U64 R19, R6, R21.reuse, R22.reuse ;  /* 0x0000001506137219 */ /* 0x180fe40000001216 */
[----:B------:R-:W-:Y:S01]  /*8ec0*/  SHF.R.U32.HI R21, RZ, R21, R22 ;  /* 0x00000015ff157219 */ /* 0x000fe20000011616 */
[----:B------:R-:W2:Y:S01]  /*8ed0*/  F2I.U32.TRUNC.NTZ R14, R14 ;  /* 0x0000000e000e7305 */ /* 0x000ea2000020f000 */
[----:B------:R-:W3:Y:S01]  /*8ee0*/  LDC.64 R4, c[0x0][0x8c8] ;  /* 0x00023200ff047b82 */ /* 0x000ee20000000a00 */
[----:B------:R-:W-:-:S05]  /*8ef0*/  IADD3 R23, P0, RZ, -R19, RZ ;  /* 0x80000013ff177210 */ /* 0x000fca0007f1e0ff */
[----:B------:R-:W-:Y:S02]  /*8f00*/  IMAD.X R21, RZ, RZ, ~R21, P0 ;  /* 0x000000ffff157224 */ /* 0x000fe400000e0e15 */
[----:B------:R-:W4:Y:S01]  /*8f10*/  LDC R22, c[0x0][0x8c0] ;  /* 0x00023000ff167b82 */ /* 0x000f220000000800 */
[----:B--2---:R-:W-:-:S07]  /*8f20*/  IMAD.MOV R15, RZ, RZ, -R14 ;  /* 0x000000ffff0f7224 */ /* 0x004fce00078e0a0e */
[----:B------:R-:W2:Y:S01]  /*8f30*/  LDC R26, c[0x0][0x8f0] ;  /* 0x00023c00ff1a7b82 */ /* 0x000ea20000000800 */
[----:B-1----:R-:W-:-:S07]  /*8f40*/  @P2 IMAD R18, R7, R15, R20 ;  /* 0x0000000f07122224 */ /* 0x002fce00078e0214 */
[----:B------:R-:W1:Y:S01]  /*8f50*/  LDC.64 R14, c[0x0][0x8e8] ;  /* 0x00023a00ff0e7b82 */ /* 0x000e620000000a00 */
[----:B---3--:R-:W-:-:S04]  /*8f60*/  IMAD R6, R21, R4, RZ ;  /* 0x0000000415067224 */ /* 0x008fc800078e02ff */
[C---:B------:R-:W-:Y:S02]  /*8f70*/  IMAD R7, R23.reuse, R5, R6 ;  /* 0x0000000517077224 */ /* 0x040fe400078e0206 */
[----:B------:R-:W-:Y:S01]  /*8f80*/  IMAD.WIDE.U32 R4, R23, R4, R16 ;  /* 0x0000000417047225 */ /* 0x000fe200078e0010 */
[----:B------:R-:W3:Y:S04]  /*8f90*/  LDC R21, c[0x0][0x8b0] ;  /* 0x00022c00ff157b82 */ /* 0x000ee80000000800 */
[----:B------:R-:W-:-:S04]  /*8fa0*/  IADD3 R5, R5, R7, RZ ;  /* 0x0000000705057210 */ /* 0x000fc80007ffe0ff */
[----:B------:R-:W5:Y:S01]  /*8fb0*/  LDC R6, c[0x0][0x900] ;  /* 0x00024000ff067b82 */ /* 0x000f620000000800 */
[-CC-:B----4-:R-:W-:Y:S02]  /*8fc0*/  SHF.R.U64 R25, R4, R22.reuse, R5.reuse ;  /* 0x0000001604197219 */ /* 0x190fe40000001205 */
[----:B------:R-:W-:-:S05]  /*8fd0*/  SHF.R.U32.HI R4, RZ, R22, R5 ;  /* 0x00000016ff047219 */ /* 0x000fca0000011605 */
[----:B------:R-:W4:Y:S01]  /*8fe0*/  LDC R22, c[0x0][0x8e0] ;  /* 0x00023800ff167b82 */ /* 0x000f220000000800 */
[----:B-1----:R-:W-:-:S04]  /*8ff0*/  ISETP.NE.U32.AND P0, PT, R14, RZ, PT ;  /* 0x000000ff0e00720c */ /* 0x002fc80003f05070 */
[----:B------:R-:W-:-:S03]  /*9000*/  ISETP.NE.AND.EX P0, PT, R15, RZ, PT, P0 ;  /* 0x000000ff0f00720c */ /* 0x000fc60003f05300 */
[----:B------:R-:W1:Y:S01]  /*9010*/  LDC R23, c[0x0][0x8b8] ;  /* 0x00022e00ff177b82 */ /* 0x000e620000000800 */
[-CC-:B---3--:R-:W-:Y:S02]  /*9020*/  SHF.R.U64 R24, R25, R21.reuse, R4.reuse ;  /* 0x0000001519187219 */ /* 0x188fe40000001204 */
[----:B------:R-:W-:-:S05]  /*9030*/  SHF.R.U32.HI R5, RZ, R21, R4 ;  /* 0x00000015ff057219 */ /* 0x000fca0000011604 */
[----:B------:R-:W3:Y:S01]  /*9040*/  LDC R20, c[0x0][0x8a8] ;  /* 0x00022a00ff147b82 */ /* 0x000ee20000000800 */
[-CC-:B-----5:R-:W-:Y:S02]  /*9050*/  SHF.R.U64 R21, R24, R6.reuse, R5.reuse ;  /* 0x0000000618157219 */ /* 0x1a0fe40000001205 */
[----:B------:R-:W-:-:S03]  /*9060*/  SHF.R.U32.HI R27, RZ, R6, R5 ;  /* 0x00000006ff1b7219 */ /* 0x000fc60000011605 */
[----:B------:R-:W-:Y:S02]  /*9070*/  IMAD.MOV.U32 R4, RZ, RZ, R21 ;  /* 0x000000ffff047224 */ /* 0x000fe400078e0015 */
[----:B------:R-:W-:Y:S01]  /*9080*/  IMAD.MOV.U32 R5, RZ, RZ, R27 ;  /* 0x000000ffff057224 */ /* 0x000fe200078e001b */
[----:B--2-4-:R-:W-:Y:S06]  /*9090*/  @!P0 BRA `(.L_x_106) ;  /* 0x0000000000288947 */ /* 0x014fec0003800000 */
[----:B------:R-:W2:Y:S02]  /*90a0*/  LDC R4, c[0x0][0x8f4] ;  /* 0x00023d00ff047b82 */ /* 0x000ea40000000800 */
[----:B--2---:R-:W-:-:S05]  /*90b0*/  IADD3 R5, P0, R21, R4, RZ ;  /* 0x0000000415057210 */ /* 0x004fca0007f1e0ff */
[----:B------:R-:W-:-:S04]  /*90c0*/  IMAD.X R27, RZ, RZ, R27, P0 ;  /* 0x000000ffff1b7224 */ /* 0x000fc800000e061b */
[----:B------:R-:W-:-:S04]  /*90d0*/  IMAD.WIDE.U32 R6, R27, R14, RZ ;  /* 0x0000000e1b067225 */ /* 0x000fc800078e00ff */
[----:B------:R-:W-:-:S04]  /*90e0*/  IMAD.WIDE.U32 R6, P0, R5, R15, R6 ;  /* 0x0000000f05067225 */ /* 0x000fc80007800006 */
[----:B------:R-:W-:-:S04]  /*90f0*/  IMAD.WIDE.U32 R4, R5, R14, RZ ;  /* 0x0000000e05047225 */ /* 0x000fc800078e00ff */
[----:B------:R-:W-:Y:S01]  /*9100*/  IMAD.MOV.U32 R4, RZ, RZ, R7 ;  /* 0x000000ffff047224 */ /* 0x000fe200078e0007 */
[----:B------:R-:W-:Y:S01]  /*9110*/  IADD3 RZ, P1, R5, R6, RZ ;  /* 0x0000000605ff7210 */ /* 0x000fe20007f3e0ff */
[----:B------:R-:W-:-:S04]  /*9120*/  IMAD.X R5, RZ, RZ, RZ, P0 ;  /* 0x000000ffff057224 */ /* 0x000fc800000e06ff */
[----:B------:R-:W-:-:S08]  /*9130*/  IMAD.WIDE.U32.X R4, R27, R15, R4, P1 ;  /* 0x0000000f1b047225 */ /* 0x000fd000008e0404 */
.L_x_106:
[----:B------:R-:W-:Y:S01]  /*9140*/  SHF.R.U64 R26, R4, R26, R5 ;  /* 0x0000001a041a7219 */ /* 0x000fe20000001205 */
[----:B------:R-:W-:Y:S01]  /*9150*/  IMAD.MOV.U32 R6, RZ, RZ, R19 ;  /* 0x000000ffff067224 */ /* 0x000fe200078e0013 */
[----:B------:R-:W-:Y:S02]  /*9160*/  LOP3.LUT R5, R24, R13, RZ, 0xc0, !PT ;  /* 0x0000000d18057212 */ /* 0x000fe400078ec0ff */
[----:B------:R-:W-:Y:S01]  /*9170*/  LOP3.LUT R25, R25, R12, RZ, 0xc0, !PT ;  /* 0x0000000c19197212 */ /* 0x000fe200078ec0ff */
[----:B------:R-:W-:Y:S02]  /*9180*/  IMAD.MOV R4, RZ, RZ, -R26 ;  /* 0x000000ffff047224 */ /* 0x000fe400078e0a1a */
[----:B------:R-:W-:Y:S02]  /*9190*/  IMAD R5, R10, R26, R5 ;  /* 0x0000001a0a057224 */ /* 0x000fe400078e0205 */
[----:B------:R-:W-:Y:S02]  /*91a0*/  IMAD R21, R4, R22, R21 ;  /* 0x0000001604157224 */ /* 0x000fe400078e0215 */
[----:B-1----:R-:W-:-:S02]  /*91b0*/  IMAD R18, R5, R23, R18 ;  /* 0x0000001705127224 */ /* 0x002fc400078e0212 */
[----:B---3--:R-:W-:Y:S02]  /*91c0*/  IMAD R21, R21, R20, R25 ;  /* 0x0000001415157224 */ /* 0x008fe400078e0219 */
[----:B------:R-:W-:-:S03]  /*91d0*/  IMAD.MOV.U32 R4, RZ, RZ, 0x1 ;  /* 0x00000001ff047424 */ /* 0x000fc600078e00ff */
[----:B------:R-:W-:Y:S02]  /*91e0*/  SEL R7, R21, R18, !P2 ;  /* 0x0000001215077207 */ /* 0x000fe40005000000 */
[----:B------:R-:W-:-:S07]  /*91f0*/  SEL R20, R18, R21, !P2 ;  /* 0x0000001512147207 */ /* 0x000fce0005000000 */
.L_x_104:
[----:B------:R-:W-:-:S13]  /*9200*/  LOP3.LUT P0, RZ, R4, 0xff, RZ, 0xc0, !PT ;  /* 0x000000ff04ff7812 */ /* 0x000fda000780c0ff */
[----:B------:R-:W-:Y:S05]  /*9210*/  @P0 BRA `(.L_x_107) ;  /* 0xfffffff400280947 */ /* 0x000fea000383ffff */
.L_x_87:
[----:B------:R-:W-:Y:S01]  /*9220*/  ELECT P0, URZ, PT ;  /* 0x00000000003f782f */ /* 0x000fe20003800000 */
[----:B------:R-:W-:-:S12]  /*9230*/  BSSY B0, `(.L_x_108) ;  /* 0x0000013000007945 */ /* 0x000fd80003800000 */
[----:B------:R-:W-:Y:S05]  /*9240*/  @!P0 BRA `(.L_x_109) ;  /* 0x0000000000448947 */ /* 0x000fea0003800000 */
[----:B------:R-:W-:-:S04]  /*9250*/  LOP3.LUT R0, R0, 0x2, RZ, 0xfc, !PT ;  /* 0x0000000200007812 */ /* 0x000fc800078efcff */
[----:B------:R-:W-:-:S13]  /*9260*/  ISETP.NE.AND P1, PT, R0, 0x3, PT ;  /* 0x000000030000780c */ /* 0x000fda0003f25270 */
[----:B------:R-:W-:Y:S05]  /*9270*/  @!P1 BRA `(.L_x_110) ;  /* 0x0000000000049947 */ /* 0x000fea0003800000 */
[----:B------:R-:W-:Y:S01]  /*9280*/  BPT.TRAP 0x1 ;  /* 0x000000040000795c */ /* 0x000fe20000300000 */
.L_x_110:
[----:B------:R-:W-:Y:S01]  /*9290*/  IMAD.U32 R3, RZ, RZ, UR43 ;  /* 0x0000002bff037e24 */ /* 0x000fe2000f8e00ff */
[----:B------:R-:W-:Y:S02]  /*92a0*/  MOV R2, 0x400 ;  /* 0x0000040000027802 */ /* 0x000fe40000000f00 */
[----:B------:R-:W-:Y:S02]  /*92b0*/  SHF.L.U32 R0, R9, 0x1f, RZ ;  /* 0x0000001f09007819 */ /* 0x000fe400000006ff */
[----:B------:R-:W-:-:S04]  /*92c0*/  LEA R3, R3, R2, 0x18 ;  /* 0x0000000203037211 */ /* 0x000fc800078ec0ff */
[----:B------:R-:W3:Y:S02]  /*92d0*/  SYNCS.PHASECHK.TRANS64.TRYWAIT P0, [R3+URZ+0x120], R0 ;  /* 0x00012000030075a7 */ /* 0x000ee4000800017f */
[----:B---3--:R-:W-:Y:S05]  /*92e0*/  @!P0 BRA `(.L_x_111) ;  /* 0x0000001800888947 */ /* 0x008fea0003800000 */
.L_x_151:
[----:B------:R-:W-:Y:S05]  /*92f0*/  @!P1 BRA `(.L_x_112) ;  /* 0x0000000000049947 */ /* 0x000fea0003800000 */
[----:B------:R-:W-:Y:S01]  /*9300*/  BPT.TRAP 0x1 ;  /* 0x000000040000795c */ /* 0x000fe20000300000 */
.L_x_112:
[----:B---3--:R-:W-:-:S07]  /*9310*/  SHF.L.U32 R0, R9, 0x1f, RZ ;  /* 0x0000001f09007819 */ /* 0x008fce00000006ff */
.L_x_113:
[----:B---3--:R3:W4:Y:S02]  /*9320*/  SYNCS.PHASECHK.TRANS64.TRYWAIT P0, [R3+URZ+0x128], R0 ;  /* 0x00012800030075a7 */ /* 0x008724000800017f */
[----:B----4-:R-:W-:Y:S05]  /*9330*/  @!P0 NANOSLEEP.SYNCS 0x989680 ;  /* 0x009896800000895d */ /* 0x010fea0003900000 */
[----:B------:R-:W4:Y:S02]  /*9340*/  @!P0 SYNCS.PHASECHK.TRANS64 P0, [R3+URZ+0x128], R0 ;  /* 0x00012800030085a7 */ /* 0x000f24000800007f */
[----:B----4-:R-:W-:Y:S05]  /*9350*/  @!P0 BRA `(.L_x_113) ;  /* 0xfffffffc00f08947 */ /* 0x010fea000383ffff */
.L_x_109:
[----:B------:R-:W-:Y:S05]  /*9360*/  BSYNC B0 ;  /* 0x0000000000007941 */ /* 0x000fea0003800000 */
.L_x_108:
[----:B------:R-:W-:Y:S05]  /*9370*/  EXIT ;  /* 0x000000000000794d */ /* 0x000fea0003800000 */
.L_x_82:
[----:B------:R-:W-:Y:S01]  /*9380*/  LOP3.LUT P0, RZ, R12, 0xff, RZ, 0xc0, !PT ;  /* 0x000000ff0cff7812 */ /* 0x000fe2000780c0ff */
[----:B------:R-:W-:Y:S01]  /*9390*/  IMAD.MOV.U32 R12, RZ, RZ, RZ ;  /* 0x000000ffff0c7224 */ /* 0x000fe200078e00ff */
[----:B------:R-:W-:-:S11]  /*93a0*/  MOV R0, 0x1 ;  /* 0x0000000100007802 */ /* 0x000fd60000000f00 */
[----:B------:R-:W-:Y:S05]  /*93b0*/  @!P0 BRA `(.L_x_114) ;  /* 0x0000000c00208947 */ /* 0x000fea0003800000 */
[----:B------:R-:W1:Y:S01]  /*93c0*/  LDC R0, c[0x0][0x28c] ;  /* 0x0000a300ff007b82 */ /* 0x000e620000000800 */
[----:B------:R-:W-:Y:S01]  /*93d0*/  ULDC UR7, c[0x0][0x900] ;  /* 0x0002400000077ab9 */ /* 0x000fe20000000800 */
[----:B------:R-:W-:Y:S01]  /*93e0*/  UMOV UR8, 0xffffffff ;  /* 0xffffffff00087882 */ /* 0x000fe20000000000 */
[----:B------:R-:W-:Y:S01]  /*93f0*/  BSSY B0, `(.L_x_114) ;  /* 0x00000c4000007945 */ /* 0x000fe20003800000 */
[----:B------:R-:W-:Y:S01]  /*9400*/  USHF.L.U32 UR4, UR43, 0x5, URZ ;  /* 0x000000052b047899 */ /* 0x000fe2000800063f */
[----:B------:R-:W-:Y:S01]  /*9410*/  IMAD.MOV.U32 R10, RZ, RZ, 0x1 ;  /* 0x00000001ff0a7424 */ /* 0x000fe200078e00ff */
[----:B------:R-:W-:Y:S01]  /*9420*/  USHF.L.U32 UR5, UR43, 0xb, URZ ;  /* 0x0000000b2b057899 */ /* 0x000fe2000800063f */
[----:B------:R-:W-:Y:S01]  /*9430*/  LOP3.LUT R9, R19, 0x2, RZ, 0xfc, !PT ;  /* 0x0000000213097812 */ /* 0x000fe200078efcff */
[----:B------:R-:W-:Y:S01]  /*9440*/  USHF.L.U32 UR8, UR8, UR7, URZ ;  /* 0x0000000708087299 */ /* 0x000fe2000800063f */
[----:B------:R-:W-:Y:S01]  /*9450*/  IMAD.MOV.U32 R12, RZ, RZ, RZ ;  /* 0x000000ffff0c7224 */ /* 0x000fe200078e00ff */
[----:B------:R-:W-:Y:S01]  /*9460*/  ULDC UR6, c[0x0][0x8a8] ;  /* 0x00022a0000067ab9 */ /* 0x000fe20000000800 */
[----:B------:R-:W-:Y:S01]  /*9470*/  UMOV UR9, 0x1 ;  /* 0x0000000100097882 */ /* 0x000fe20000000000 */
[----:B------:R-:W-:-:S02]  /*9480*/  ULOP3.LUT UR4, UR4, 0x20, URZ, 0xc0, !UPT ;  /* 0x0000002004047892 */ /* 0x000fc4000f8ec03f */
[----:B------:R-:W-:Y:S02]  /*9490*/  ULOP3.LUT UR5, UR5, 0x800, URZ, 0xc0, !UPT ;  /* 0x0000080005057892 */ /* 0x000fe4000f8ec03f */
[----:B------:R-:W-:Y:S02]  /*94a0*/  UIADD3 UR6, UR6, -0x1, URZ ;  /* 0xffffffff06067890 */ /* 0x000fe4000fffe03f */
[----:B------:R-:W-:Y:S02]  /*94b0*/  USHF.L.U32 UR19, UR9, UR7, URZ ;  /* 0x0000000709137299 */ /* 0x000fe4000800063f */
[----:B------:R-:W-:Y:S01]  /*94c0*/  ULOP3.LUT UR18, URZ, UR8, URZ, 0x33, !UPT ;  /* 0x000000083f127292 */ /* 0x000fe2000f8e333f */
[----:B------:R-:W-:Y:S01]  /*94d0*/  ULDC.64 UR22, c[0x0][0x198] ;  /* 0x0000660000167ab9 */ /* 0x000fe20000000a00 */
[----:B-1----:R-:W-:-:S05]  /*94e0*/  VIADD R0, R0, 0x3f ;  /* 0x0000003f00007836 */ /* 0x002fca0000000000 */
[----:B------:R-:W-:-:S04]  /*94f0*/  SHF.R.S32.HI R3, RZ, 0x1f, R0 ;  /* 0x0000001fff037819 */ /* 0x000fc80000011400 */
[----:B------:R-:W-:Y:S01]  /*9500*/  LEA.HI R3, R3, R0, RZ, 0x6 ;  /* 0x0000000003037211 */ /* 0x000fe200078f30ff */
[----:B------:R-:W-:-:S03]  /*9510*/  IMAD.MOV.U32 R0, RZ, RZ, 0x1 ;  /* 0x00000001ff007424 */ /* 0x000fc600078e00ff */
[----:B------:R-:W-:-:S05]  /*9520*/  SHF.R.S32.HI R3, RZ, 0x6, R3 ;  /* 0x00000006ff037819 */ /* 0x000fca0000011403 */
[----:B------:R-:W-:-:S07]  /*9530*/  VIADD R8, R3, 0x1 ;  /* 0x0000000103087836 */ /* 0x000fce0000000000 */
.L_x_125:
[----:B------:R-:W-:-:S03]  /*9540*/  UMOV UR7, 0xffffffff ;  /* 0xffffffff00077882 */ /* 0x000fc60000000000 */
[----:B------:R-:W-:Y:S05]  /*9550*/  BRA.DIV UR7, `(.L_x_115) ;  /* 0x0000001a07007947 */ /* 0x000fea000b800000 */
[----:B------:R-:W-:-:S13]  /*9560*/  ELECT P6, URZ, PT ;  /* 0x00000000003f782f */ /* 0x000fda00038c0000 */
.L_x_154:
[----:B------:R-:W1:Y:S01]  /*9570*/  LDC R4, c[0x0][0x28c] ;  /* 0x0000a300ff047b82 */ /* 0x000e620000000800 */
[----:B------:R-:W-:Y:S01]  /*9580*/  BSSY B1, `(.L_x_116) ;  /* 0x0000038000017945 */ /* 0x000fe20003800000 */
[----:B-1----:R-:W-:-:S13]  /*9590*/  ISETP.LT.OR P6, PT, R4, 0x1, !P6 ;  /* 0x000000010400780c */ /* 0x002fda00077c1670 */
[----:B------:R-:W-:Y:S05]  /*95a0*/  @P6 BRA `(.L_x_117) ;  /* 0x0000000000d46947 */ /* 0x000fea0003800000 */
[----:B------:R-:W-:Y:S01]  /*95b0*/  LEA R15, R7, UR4, 0x6 ;  /* 0x00000004070f7c11 */ /* 0x000fe2000f8e30ff */
[----:B------:R-:W-:Y:S01]  /*95c0*/  IMAD.SHL.U32 R20, R20, 0x80, RZ ;  /* 0x0000008014147824 */ /* 0x000fe200078e00ff */
[----:B------:R-:W-:Y:S01]  /*95d0*/  MOV R5, R0 ;  /* 0x0000000000057202 */ /* 0x000fe20000000f00 */
[----:B------:R-:W-:Y:S02]  /*95e0*/  IMAD.MOV.U32 R21, RZ, RZ, RZ ;  /* 0x000000ffff157224 */ /* 0x000fe400078e00ff */
[----:B------:R-:W-:Y:S02]  /*95f0*/  IMAD.MOV.U32 R4, RZ, RZ, R8 ;  /* 0x000000ffff047224 */ /* 0x000fe400078e0008 */
[----:B------:R-:W-:-:S07]  /*9600*/  IMAD.MOV.U32 R7, RZ, RZ, R12 ;  /* 0x000000ffff077224 */ /* 0x000fce00078e000c */
.L_x_120:
[----:B------:R-:W1:Y:S01]  /*9610*/  S2R R14, SR_CgaCtaId ;  /* 0x00000000000e7919 */ /* 0x000e620000008800 */
[----:B------:R-:W-:Y:S02]  /*9620*/  MOV R11, 0x400 ;  /* 0x00000400000b7802 */ /* 0x000fe40000000f00 */
[----:B------:R-:W-:-:S13]  /*9630*/  LOP3.LUT P1, RZ, R18, 0x7f, RZ, 0xc0, !PT ;  /* 0x0000007f12ff7812 */ /* 0x000fda000782c0ff */
[----:B------:R-:W2:Y:S01]  /*9640*/  @!P1 LDC R13, c[0x0][0x500] ;  /* 0x00014000ff0d9b82 */ /* 0x000ea20000000800 */
[----:B-1----:R-:W-:Y:S02]  /*9650*/  LEA R22, R14, R11, 0x18 ;  /* 0x0000000b0e167211 */ /* 0x002fe400078ec0ff */
[----:B------:R-:W-:-:S03]  /*9660*/  SHF.L.U32 R11, R5, 0x1f, RZ ;  /* 0x0000001f050b7819 */ /* 0x000fc600000006ff */
[----:B------:R-:W-:-:S04]  /*9670*/  IMAD R14, R7, 0x8, R22 ;  /* 0x00000008070e7824 */ /* 0x000fc800078e0216 */
[----:B------:R-:W1:Y:S02]  /*9680*/  SYNCS.PHASECHK.TRANS64.TRYWAIT P0, [R14+URZ+0x88], R11 ;  /* 0x0000880b0e0075a7 */ /* 0x000e64000800017f */
[----:B-12---:R-:W-:Y:S05]  /*9690*/  @!P0 BRA `(.L_x_118) ;  /* 0x0000001400d08947 */ /* 0x006fea0003800000 */
.L_x_155:
[----:B-1----:R-:W-:Y:S01]  /*96a0*/  PRMT R11, R9, 0x9910, RZ ;  /* 0x00009910090b7816 */ /* 0x002fe200000000ff */
[----:B------:R1:W-:Y:S03]  /*96b0*/  @!P1 SYNCS.ARRIVE.TRANS64 RZ, [R14+URZ], R13 ;  /* 0x0000000d0eff99a7 */ /* 0x0003e6000800003f */
[----:B------:R-:W-:-:S13]  /*96c0*/  ISETP.NE.AND P0, PT, R11, 0x2, PT ;  /* 0x000000020b00780c */ /* 0x000fda0003f05270 */
[----:B-1----:R-:W-:Y:S05]  /*96d0*/  @P0 BRA `(.L_x_119) ;  /* 0x0000000000040947 */ /* 0x002fea0003800000 */
[----:B------:R-:W-:Y:S01]  /*96e0*/  BPT.TRAP 0x1 ;  /* 0x000000040000795c */ /* 0x000fe20000300000 */
.L_x_119:
[C---:B------:R-:W-:Y:S01]  /*96f0*/  IMAD R11, R7.reuse, 0x2000, R22 ;  /* 0x00002000070b7824 */ /* 0x040fe200078e0216 */
[----:B------:R-:W-:Y:S01]  /*9700*/  R2UR UR8, R7 ;  /* 0x00000000070872ca */ /* 0x000fe200000e0000 */
[----:B------:R-:W-:Y:S01]  /*9710*/  VIADD R4, R4, 0xffffffff ;  /* 0xffffffff04047836 */ /* 0x000fe20000000000 */
[----:B------:R-:W-:Y:S01]  /*9720*/  R2UR UR13, R22 ;  /* 0x00000000160d72ca */ /* 0x000fe200000e0000 */
[----:B------:R-:W-:Y:S01]  /*9730*/  UIADD3 UR14, UP0, UR22, 0xf0, URZ ;  /* 0x000000f0160e7890 */ /* 0x000fe2000ff1e03f */
[----:B------:R-:W-:Y:S01]  /*9740*/  R2UR UR7, R11 ;  /* 0x000000000b0772ca */ /* 0x000fe200000e0000 */
[----:B------:R-:W-:Y:S01]  /*9750*/  UIADD3 UR24, UP1, UR22, 0x1f0, URZ ;  /* 0x000001f016187890 */ /* 0x000fe2000ff3e03f */
[----:B------:R-:W-:Y:S01]  /*9760*/  R2UR UR9, R14 ;  /* 0x000000000e0972ca */ /* 0x000fe200000e0000 */
[----:B------:R-:W-:Y:S01]  /*9770*/  UIADD3.X UR15, URZ, UR23, URZ, UP0, !UPT ;  /* 0x000000173f0f7290 */ /* 0x000fe200087fe43f */
[----:B------:R-:W-:Y:S01]  /*9780*/  R2UR UR11, R20 ;  /* 0x00000000140b72ca */ /* 0x000fe200000e0000 */
[----:B------:R-:W-:Y:S01]  /*9790*/  VIADD R7, R7, 0x1 ;  /* 0x0000000107077836 */ /* 0x000fe20000000000 */
[----:B------:R-:W-:Y:S01]  /*97a0*/  R2UR UR10, R21 ;  /* 0x00000000150a72ca */ /* 0x000fe200000e0000 */
[----:B------:R-:W-:Y:S01]  /*97b0*/  UIADD3.X UR25, URZ, UR23, URZ, UP1, !UPT ;  /* 0x000000173f197290 */ /* 0x000fe20008ffe43f */
[----:B------:R-:W-:Y:S01]  /*97c0*/  R2UR UR12, R6 ;  /* 0x00000000060c72ca */ /* 0x000fe200000e0000 */
[----:B------:R-:W-:Y:S01]  /*97d0*/  ULEA UR8, UR8, UR5, 0xc ;  /* 0x0000000508087291 */ /* 0x000fe2000f8e603f */
[----:B------:R-:W-:Y:S01]  /*97e0*/  R2UR UR20, R15 ;  /* 0x000000000f1472ca */ /* 0x000fe200000e0000 */
[----:B------:R-:W-:Y:S01]  /*97f0*/  UMOV UR16, 0x0 ;  /* 0x0000000000107882 */ /* 0x000fe20000000000 */
[----:B------:R-:W-:Y:S01]  /*9800*/  ISETP.GT.AND P1, PT, R4, 0x1, PT ;  /* 0x000000010400780c */ /* 0x000fe20003f24270 */
[----:B------:R-:W-:Y:S01]  /*9810*/  UIADD3 UR7, UR7, 0x4300, URZ ;  /* 0x0000430007077890 */ /* 0x000fe2000fffe03f */
[----:B------:R-:W-:Y:S01]  /*9820*/  ISETP.NE.AND P0, PT, R7, 0x11, PT ;  /* 0x000000110700780c */ /* 0x000fe20003f05270 */
[----:B------:R-:W-:Y:S01]  /*9830*/  UIADD3 UR13, UR13, 0x26300, UR8 ;  /* 0x000263000d0d7890 */ /* 0x000fe2000fffe008 */
[----:B------:R-:W-:Y:S01]  /*9840*/  VIADD R21, R21, 0x40 ;  /* 0x0000004015157836 */ /* 0x000fe20000000000 */
[----:B------:R-:W-:Y:S01]  /*9850*/  UMOV UR17, 0x10000000 ;  /* 0x1000000000117882 */ /* 0x000fe20000000000 */
[----:B------:R-:W-:Y:S01]  /*9860*/  UMOV UR21, 0x30000 ;  /* 0x0003000000157882 */ /* 0x000fe20000000000 */
[----:B------:R-:W-:Y:S01]  /*9870*/  SEL R14, RZ, 0x1, P0 ;  /* 0x00000001ff0e7807 */ /* 0x000fe20000000000 */
[----:B------:R-:W-:Y:S01]  /*9880*/  UMOV UR8, UR7 ;  /* 0x0000000700087c82 */ /* 0x000fe20008000000 */
[----:B------:R-:W-:Y:S01]  /*9890*/  SEL R7, R7, RZ, P0 ;  /* 0x000000ff07077207 */ /* 0x000fe20000000000 */
[----:B------:R1:W-:Y:S01]  /*98a0*/  UTMALDG.3D [UR8], [UR14], desc[UR16] ;  /* 0x000010080e0075b4 */ /* 0x0003e20008011000 */
[----:B------:R-:W-:Y:S01]  /*98b0*/  LOP3.LUT R5, R5, R14, RZ, 0x3c, !PT ;  /* 0x0000000e05057212 */ /* 0x000fe200078e3cff */
[----:B-1----:R-:W-:Y:S01]  /*98c0*/  UMOV UR8, UR13 ;  /* 0x0000000d00087c82 */ /* 0x002fe20008000000 */
[----:B------:R-:W-:-:S02]  /*98d0*/  UMOV UR11, UR20 ;  /* 0x00000014000b7c82 */ /* 0x000fc40008000000 */
[----:B------:R1:W-:Y:S02]  /*98e0*/  UTMALDG.3D.MULTICAST [UR8], [UR24], UR21, desc[UR16] ;  /* 0x00001008180073b4 */ /* 0x0003e40008011815 */
[----:B-1----:R-:W-:Y:S05]  /*98f0*/  @P1 BRA `(.L_x_120) ;  /* 0xfffffffc00441947 */ /* 0x002fea000383ffff */
.L_x_117:
[----:B------:R-:W-:Y:S05]  /*9900*/  BSYNC B1 ;  /* 0x0000000000017941 */ /* 0x000fea0003800000 */
.L_x_116:
[----:B------:R-:W-:Y:S01]  /*9910*/  LOP3.LUT P1, RZ, R10, 0xff, RZ, 0xc0, !PT ;  /* 0x000000ff0aff7812 */ /* 0x000fe2000782c0ff */
[C---:B------:R-:W-:Y:S01]  /*9920*/  IMAD.IADD R12, R3.reuse, 0x1, R12 ;  /* 0x00000001030c7824 */ /* 0x040fe200078e020c */
[----:B------:R-:W-:Y:S01]  /*9930*/  ULDC.64 UR8, c[0x0][0x8f8] ;  /* 0x00023e0000087ab9 */ /* 0x000fe20000000a00 */
[C---:B------:R-:W-:Y:S01]  /*9940*/  ISETP.GE.U32.AND P2, PT, R3.reuse, 0x11, PT ;  /* 0x000000110300780c */ /* 0x040fe20003f46070 */
[----:B------:R-:W-:Y:S01]  /*9950*/  BSSY B1, `(.L_x_121) ;  /* 0x000006b000017945 */ /* 0x000fe20003800000 */
[----:B------:R-:W-:Y:S01]  /*9960*/  IMAD.MOV.U32 R20, RZ, RZ, -0x1 ;  /* 0xffffffffff147424 */ /* 0x000fe200078e00ff */
[----:B------:R-:W-:Y:S02]  /*9970*/  ISETP.GT.U32.AND P0, PT, R12, 0x10, PT ;  /* 0x000000100c00780c */ /* 0x000fe40003f04070 */
[----:B------:R-:W-:Y:S02]  /*9980*/  PRMT R10, RZ, 0x7610, R10 ;  /* 0x00007610ff0a7816 */ /* 0x000fe4000000000a */
[----:B------:R-:W-:-:S03]  /*9990*/  ISETP.LT.U32.AND P0, PT, R3, 0x11, P0 ;  /* 0x000000110300780c */ /* 0x000fc60000701070 */
[----:B------:R-:W1:Y:S01]  /*99a0*/  @P1 S2R R5, SR_CgaCtaId ;  /* 0x0000000000051919 */ /* 0x000e620000008800 */
[----:B------:R-:W-:-:S04]  /*99b0*/  @P1 MOV R4, 0x400 ;  /* 0x0000040000041802 */ /* 0x000fc80000000f00 */
[----:B-1----:R-:W-:Y:S01]  /*99c0*/  @P1 LEA R6, R5, R4, 0x18 ;  /* 0x0000000405061211 */ /* 0x002fe200078ec0ff */
[----:B------:R-:W-:-:S03]  /*99d0*/  IMAD.WIDE.U32 R4, R12, -0xf0f0f0f, RZ ;  /* 0xf0f0f0f10c047825 */ /* 0x000fc600078e00ff */
[----:B------:R1:W-:Y:S01]  /*99e0*/  @P1 SYNCS.ARRIVE.TRANS64.A1T0 RZ, [R6+URZ+0x138], RZ ;  /* 0x000138ff06ff19a7 */ /* 0x0003e2000810003f */
[----:B------:R-:W-:Y:S02]  /*99f0*/  IADD3 R16, P1, R16, UR36, RZ ;  /* 0x0000002410107c10 */ /* 0x000fe4000ff3e0ff */
[----:B------:R-:W-:Y:S02]  /*9a00*/  SHF.R.U32.HI R7, RZ, 0x4, R5 ;  /* 0x00000004ff077819 */ /* 0x000fe40000011605 */
[----:B------:R-:W-:Y:S02]  /*9a10*/  SEL R5, RZ, 0x1, !P0 ;  /* 0x00000001ff057807 */ /* 0x000fe40004000000 */
[----:B------:R-:W-:Y:S01]  /*9a20*/  IADD3.X R17, R17, UR42, RZ, P1, !PT ;  /* 0x0000002a11117c10 */ /* 0x000fe20008ffe4ff */
[----:B------:R-:W-:Y:S01]  /*9a30*/  IMAD R12, R7, -0x11, R12 ;  /* 0xffffffef070c7824 */ /* 0x000fe200078e020c */
[----:B------:R-:W-:Y:S02]  /*9a40*/  ISETP.GE.U32.AND P0, PT, R16, UR8, PT ;  /* 0x0000000810007c0c */ /* 0x000fe4000bf06070 */
[----:B------:R-:W-:-:S02]  /*9a50*/  LOP3.LUT R0, R0, R5, RZ, 0x3c, !PT ;  /* 0x0000000500007212 */ /* 0x000fc400078e3cff */
[----:B------:R-:W-:Y:S02]  /*9a60*/  ISETP.GE.U32.AND.EX P0, PT, R17, UR9, PT, P0 ;  /* 0x0000000911007c0c */ /* 0x000fe4000bf06100 */
[----:B------:R-:W-:Y:S01]  /*9a70*/  @P2 LOP3.LUT R0, R0, 0x1, R7, 0x78, !PT ;  /* 0x0000000100002812 */ /* 0x000fe200078e7807 */
[----:B------:R-:W-:Y:S01]  /*9a80*/  IMAD.MOV.U32 R7, RZ, RZ, -0x1 ;  /* 0xffffffffff077424 */ /* 0x000fe200078e00ff */
[----:B-1----:R-:W-:Y:S02]  /*9a90*/  MOV R6, 0xffffffff ;  /* 0xffffffff00067802 */ /* 0x002fe40000000f00 */
[----:B------:R-:W-:-:S07]  /*9aa0*/  PRMT R4, RZ, 0x7610, R4 ;  /* 0x00007610ff047816 */ /* 0x000fce0000000004 */
[----:B------:R-:W-:Y:S05]  /*9ab0*/  @P0 BRA `(.L_x_122) ;  /* 0x0000000400500947 */ /* 0x000fea0003800000 */
[----:B------:R-:W1:Y:S01]  /*9ac0*/  S2R R14, SR_CTAID.X ;  /* 0x00000000000e7919 */ /* 0x000e620000002500 */
[----:B------:R-:W-:Y:S01]  /*9ad0*/  ULDC.64 UR8, c[0x0][0x8d0] ;  /* 0x0002340000087ab9 */ /* 0x000fe20000000a00 */
[----:B------:R-:W2:Y:S01]  /*9ae0*/  LDC R15, c[0x0][0x144] ;  /* 0x00005100ff0f7b82 */ /* 0x000ea20000000800 */
[----:B------:R-:W-:Y:S01]  /*9af0*/  ISETP.NE.U32.AND P0, PT, RZ, UR8, PT ;  /* 0x00000008ff007c0c */ /* 0x000fe2000bf05070 */
[----:B------:R-:W3:Y:S01]  /*9b00*/  S2R R11, SR_CTAID.Y ;  /* 0x00000000000b7919 */ /* 0x000ee20000002600 */
[----:B------:R-:W-:Y:S01]  /*9b10*/  ULDC UR7, c[0x0][0x150] ;  /* 0x0000540000077ab9 */ /* 0x000fe20000000800 */
[----:B------:R-:W-:Y:S01]  /*9b20*/  ULDC UR10, c[0x0][0x8d8] ;  /* 0x00023600000a7ab9 */ /* 0x000fe20000000800 */
[----:B------:R-:W-:Y:S01]  /*9b30*/  ISETP.NE.AND.EX P0, PT, RZ, UR9, PT, P0 ;  /* 0x00000009ff007c0c */ /* 0x000fe2000bf05300 */
[----:B------:R-:W-:Y:S01]  /*9b40*/  IMAD.MOV.U32 R4, RZ, RZ, R16 ;  /* 0x000000ffff047224 */ /* 0x000fe200078e0010 */
[----:B-1----:R-:W-:-:S05]  /*9b50*/  I2FP.F32.U32 R5, R14 ;  /* 0x0000000e00057245 */ /* 0x002fca0000201000 */
[----:B------:R-:W-:Y:S01]  /*9b60*/  FMUL R20, R5, UR7 ;  /* 0x0000000705147c20 */ /* 0x000fe20008400000 */
[----:B------:R-:W-:-:S05]  /*9b70*/  IMAD.MOV.U32 R5, RZ, RZ, R17 ;  /* 0x000000ffff057224 */ /* 0x000fca00078e0011 */
[----:B---3--:R-:W-:Y:S05]  /*9b80*/  @!P0 BRA `(.L_x_123) ;  /* 0x0000000000288947 */ /* 0x008fea0003800000 */
[----:B------:R-:W-:Y:S02]  /*9b90*/  ULDC UR7, c[0x0][0x8dc] ;  /* 0x0002370000077ab9 */ /* 0x000fe40000000800 */
[----:B------:R-:W-:-:S05]  /*9ba0*/  IADD3 R5, P0, R16, UR7, RZ ;  /* 0x0000000710057c10 */ /* 0x000fca000ff1e0ff */
[----:B------:R-:W-:-:S04]  /*9bb0*/  IMAD.X R13, RZ, RZ, R17, P0 ;  /* 0x000000ffff0d7224 */ /* 0x000fc800000e0611 */
[----:B------:R-:W-:-:S04]  /*9bc0*/  IMAD.WIDE.U32 R6, R13, UR8, RZ ;  /* 0x000000080d067c25 */ /* 0x000fc8000f8e00ff */
[----:B------:R-:W-:-:S04]  /*9bd0*/  IMAD.WIDE.U32 R6, P0, R5, UR9, R6 ;  /* 0x0000000905067c25 */ /* 0x000fc8000f800006 */
[----:B------:R-:W-:-:S04]  /*9be0*/  IMAD.WIDE.U32 R4, R5, UR8, RZ ;  /* 0x0000000805047c25 */ /* 0x000fc8000f8e00ff */
[----:B------:R-:W-:Y:S01]  /*9bf0*/  IMAD.MOV.U32 R4, RZ, RZ, R7 ;  /* 0x000000ffff047224 */ /* 0x000fe200078e0007 */
[----:B------:R-:W-:Y:S01]  /*9c00*/  IADD3 RZ, P1, R5, R6, RZ ;  /* 0x0000000605ff7210 */ /* 0x000fe20007f3e0ff */
[----:B------:R-:W-:-:S04]  /*9c10*/  IMAD.X R5, RZ, RZ, RZ, P0 ;  /* 0x000000ffff057224 */ /* 0x000fc800000e06ff */
[----:B------:R-:W-:-:S08]  /*9c20*/  IMAD.WIDE.U32.X R4, R13, UR9, R4, P1 ;  /* 0x000000090d047c25 */ /* 0x000fd000088e0404 */
.L_x_123:
[--C-:B------:R-:W-:Y:S01]  /*9c30*/  SHF.R.U64 R13, R4, UR10, R5.reuse ;  /* 0x0000000a040d7c19 */ /* 0x100fe20008001205 */
[----:B------:R-:W1:Y:S01]  /*9c40*/  F2I.U32.TRUNC.NTZ R20, R20 ;  /* 0x0000001400147305 */ /* 0x000e62000020f000 */
[----:B------:R-:W-:Y:S01]  /*9c50*/  SHF.R.U32.HI R4, RZ, UR10, R5 ;  /* 0x0000000aff047c19 */ /* 0x000fe20008011605 */
[----:B------:R-:W-:Y:S01]  /*9c60*/  ULDC.64 UR8, c[0x0][0x8c8] ;  /* 0x0002320000087ab9 */ /* 0x000fe20000000a00 */
[----:B------:R-:W-:Y:S01]  /*9c70*/  IADD3 R7, P0, RZ, -R13, RZ ;  /* 0x8000000dff077210 */ /* 0x000fe20007f1e0ff */
[----:B------:R-:W-:Y:S01]  /*9c80*/  ULDC.64 UR10, c[0x0][0x8e8] ;  /* 0x00023a00000a7ab9 */ /* 0x000fe20000000a00 */
[----:B------:R-:W3:Y:S01]  /*9c90*/  LDC R22, c[0x0][0x148] ;  /* 0x00005200ff167b82 */ /* 0x000ee20000000800 */
[----:B------:R-:W-:Y:S02]  /*9ca0*/  ULDC UR7, c[0x0][0x8c0] ;  /* 0x0002300000077ab9 */ /* 0x000fe40000000800 */
[----:B------:R-:W-:Y:S01]  /*9cb0*/  IMAD.X R4, RZ, RZ, ~R4, P0 ;  /* 0x000000ffff047224 */ /* 0x000fe200000e0e04 */
[----:B------:R-:W-:-:S03]  /*9cc0*/  ISETP.NE.U32.AND P0, PT, RZ, UR10, PT ;  /* 0x0000000aff007c0c */ /* 0x000fc6000bf05070 */
[----:B------:R-:W-:Y:S01]  /*9cd0*/  IMAD R6, R4, UR8, RZ ;  /* 0x0000000804067c24 */ /* 0x000fe2000f8e02ff */
[----:B------:R-:W-:Y:S01]  /*9ce0*/  ISETP.NE.AND.EX P0, PT, RZ, UR11, PT, P0 ;  /* 0x0000000bff007c0c */ /* 0x000fe2000bf05300 */
[----:B------:R-:W-:Y:S01]  /*9cf0*/  IMAD.WIDE.U32 R4, R7, UR8, R16 ;  /* 0x0000000807047c25 */ /* 0x000fe2000f8e0010 */
[----:B------:R-:W-:-:S03]  /*9d00*/  ULDC UR8, c[0x0][0x154] ;  /* 0x0000550000087ab9 */ /* 0x000fc60000000800 */
[----:B------:R-:W-:Y:S02]  /*9d10*/  IMAD R7, R7, UR9, R6 ;  /* 0x0000000907077c24 */ /* 0x000fe4000f8e0206 */
[----:B-1----:R-:W-:Y:S02]  /*9d20*/  IMAD.MOV R6, RZ, RZ, -R20 ;  /* 0x000000ffff067224 */ /* 0x002fe400078e0a14 */
[----:B------:R-:W-:Y:S02]  /*9d30*/  IMAD.IADD R5, R5, 0x1, R7 ;  /* 0x0000000105057824 */ /* 0x000fe400078e0207 */
[----:B--2---:R-:W-:Y:S01]  /*9d40*/  IMAD R14, R15, R6, R14 ;  /* 0x000000060f0e7224 */ /* 0x004fe200078e020e */
[----:B------:R-:W-:Y:S02]  /*9d50*/  I2FP.F32.U32 R6, R11 ;  /* 0x0000000b00067245 */ /* 0x000fe40000201000 */
[--C-:B------:R-:W-:Y:S02]  /*9d60*/  SHF.R.U64 R15, R4, UR7, R5.reuse ;  /* 0x00000007040f7c19 */ /* 0x100fe40008001205 */
[----:B------:R-:W-:Y:S01]  /*9d70*/  SHF.R.U32.HI R4, RZ, UR7, R5 ;  /* 0x00000007ff047c19 */ /* 0x000fe20008011605 */
[----:B------:R-:W-:Y:S01]  /*9d80*/  FMUL R6, R6, UR8 ;  /* 0x0000000806067c20 */ /* 0x000fe20008400000 */
[----:B------:R-:W-:-:S02]  /*9d90*/  ULDC UR7, c[0x0][0x8b0] ;  /* 0x00022c0000077ab9 */ /* 0x000fc40000000800 */
[--C-:B------:R-:W-:Y:S01]  /*9da0*/  SHF.R.U64 R21, R15, UR7, R4.reuse ;  /* 0x000000070f157c19 */ /* 0x100fe20008001204 */
[----:B------:R1:W2:Y:S01]  /*9db0*/  F2I.U32.TRUNC.NTZ R24, R6 ;  /* 0x0000000600187305 */ /* 0x0002a2000020f000 */
[----:B------:R-:W-:Y:S01]  /*9dc0*/  SHF.R.U32.HI R4, RZ, UR7, R4 ;  /* 0x00000007ff047c19 */ /* 0x000fe20008011604 */
[----:B------:R-:W-:-:S03]  /*9dd0*/  ULDC UR7, c[0x0][0x900] ;  /* 0x0002400000077ab9 */ /* 0x000fc60000000800 */
[--C-:B------:R-:W-:Y:S02]  /*9de0*/  SHF.R.U64 R20, R21, UR7, R4.reuse ;  /* 0x0000000715147c19 */ /* 0x100fe40008001204 */
[----:B------:R-:W-:-:S03]  /*9df0*/  SHF.R.U32.HI R23, RZ, UR7, R4 ;  /* 0x00000007ff177c19 */ /* 0x000fc60008011604 */
[----:B------:R-:W-:Y:S01]  /*9e00*/  IMAD.MOV.U32 R4, RZ, RZ, R20 ;  /* 0x000000ffff047224 */ /* 0x000fe200078e0014 */
[----:B------:R-:W-:Y:S01]  /*9e10*/  MOV R5, R23 ;  /* 0x0000001700057202 */ /* 0x000fe20000000f00 */
[----:B-1----:R-:W-:Y:S06]  /*9e20*/  @!P0 BRA `(.L_x_124) ;  /* 0x0000000000288947 */ /* 0x002fec0003800000 */
        /* <DEDUP_REMOVED lines=10> */
.L_x_124:
[----:B------:R-:W-:Y:S01]  /*9ed0*/  ISETP.NE.AND P0, PT, R2, 0x1, PT ;  /* 0x000000010200780c */ /* 0x000fe20003f05270 */
[----:B------:R-:W-:Y:S01]  /*9ee0*/  ULDC UR7, c[0x0][0x8f0] ;  /* 0x00023c0000077ab9 */ /* 0x000fe20000000800 */
[----:B------:R-:W-:Y:S01]  /*9ef0*/  LOP3.LUT R21, R21, UR18, RZ, 0xc0, !PT ;  /* 0x0000001215157c12 */ /* 0x000fe2000f8ec0ff */
[----:B--2---:R-:W-:Y:S01]  /*9f00*/  IMAD.MOV R24, RZ, RZ, -R24 ;  /* 0x000000ffff187224 */ /* 0x004fe200078e0a18 */
[----:B------:R-:W-:Y:S01]  /*9f10*/  SHF.R.U64 R4, R4, UR7, R5 ;  /* 0x0000000704047c19 */ /* 0x000fe20008001205 */
[----:B------:R-:W-:Y:S01]  /*9f20*/  ULDC UR7, c[0x0][0x8e0] ;  /* 0x0002380000077ab9 */ /* 0x000fe20000000800 */
[----:B------:R-:W-:Y:S01]  /*9f30*/  LOP3.LUT R15, R15, UR6, RZ, 0xc0, !PT ;  /* 0x000000060f0f7c12 */ /* 0x000fe2000f8ec0ff */
[----:B------:R-:W-:Y:S01]  /*9f40*/  ULDC UR8, c[0x0][0x8b8] ;  /* 0x00022e0000087ab9 */ /* 0x000fe20000000800 */
[----:B------:R-:W-:Y:S02]  /*9f50*/  IMAD.MOV.U32 R6, RZ, RZ, R13 ;  /* 0x000000ffff067224 */ /* 0x000fe400078e000d */
[----:B------:R-:W-:-:S02]  /*9f60*/  IMAD.MOV R5, RZ, RZ, -R4 ;  /* 0x000000ffff057224 */ /* 0x000fc400078e0a04 */
[----:B------:R-:W-:Y:S02]  /*9f70*/  IMAD R21, R4, UR19, R21 ;  /* 0x0000001304157c24 */ /* 0x000fe4000f8e0215 */
[----:B---3--:R-:W-:Y:S02]  /*9f80*/  @P0 IMAD R14, R22, R24, R11 ;  /* 0x00000018160e0224 */ /* 0x008fe400078e020b */
[----:B------:R-:W-:Y:S01]  /*9f90*/  IMAD R20, R5, UR7, R20 ;  /* 0x0000000705147c24 */ /* 0x000fe2000f8e0214 */
[----:B------:R-:W-:Y:S01]  /*9fa0*/  ULDC UR7, c[0x0][0x8a8] ;  /* 0x00022a0000077ab9 */ /* 0x000fe20000000800 */
[----:B------:R-:W-:Y:S02]  /*9fb0*/  IMAD R14, R21, UR8, R14 ;  /* 0x00000008150e7c24 */ /* 0x000fe4000f8e020e */
[----:B------:R-:W-:Y:S02]  /*9fc0*/  IMAD R5, R20, UR7, R15 ;  /* 0x0000000714057c24 */ /* 0x000fe4000f8e020f */
[----:B------:R-:W-:-:S03]  /*9fd0*/  IMAD.MOV.U32 R4, RZ, RZ, 0x1 ;  /* 0x00000001ff047424 */ /* 0x000fc600078e00ff */
[----:B------:R-:W-:Y:S02]  /*9fe0*/  SEL R7, R5, R14, !P0 ;  /* 0x0000000e05077207 */ /* 0x000fe40004000000 */
[----:B------:R-:W-:-:S07]  /*9ff0*/  SEL R20, R14, R5, !P0 ;  /* 0x000000050e147207 */ /* 0x000fce0004000000 */
.L_x_122:
[----:B------:R-:W-:Y:S05]  /*a000*/  BSYNC B1 ;  /* 0x0000000000017941 */ /* 0x000fea0003800000 */
.L_x_121:
[----:B------:R-:W-:-:S13]  /*a010*/  LOP3.LUT P0, RZ, R4, 0xff, RZ, 0xc0, !PT ;  /* 0x000000ff04ff7812 */ /* 0x000fda000780c0ff */
[----:B------:R-:W-:Y:S05]  /*a020*/  @P0 BRA `(.L_x_125) ;  /* 0xfffffff400440947 */ /* 0x000fea000383ffff */
[----:B------:R-:W-:Y:S05]  /*a030*/  BSYNC B0 ;  /* 0x0000000000007941 */ /* 0x000fea0003800000 */
.L_x_114:
[----:B------:R-:W-:-:S03]  /*a040*/  UMOV UR7, 0xffffffff ;  /* 0xffffffff00077882 */ /* 0x000fc60000000000 */
[----:B------:R-:W-:Y:S05]  /*a050*/  BRA.DIV UR7, `(.L_x_126) ;  /* 0x0000000e07747947 */ /* 0x000fea000b800000 */
[----:B------:R-:W-:-:S13]  /*a060*/  ELECT P6, URZ, PT ;  /* 0x00000000003f782f */ /* 0x000fda00038c0000 */
.L_x_158:
[----:B------:R-:W-:Y:S04]  /*a070*/  BSSY B0, `(.L_x_127) ;  /* 0x00000a0000007945 */ /* 0x000fe80003800000 */
[----:B------:R-:W-:Y:S05]  /*a080*/  @!P6 BRA `(.L_x_128) ;  /* 0x000000080078e947 */ /* 0x000fea0003800000 */
[----:B------:R-:W-:-:S04]  /*a090*/  LOP3.LUT R19, R19, 0x2, RZ, 0xfc, !PT ;  /* 0x0000000213137812 */ /* 0x000fc800078efcff */
[----:B------:R-:W-:-:S13]  /*a0a0*/  ISETP.NE.AND P0, PT, R19, 0x3, PT ;  /* 0x000000031300780c */ /* 0x000fda0003f05270 */
[----:B------:R-:W-:Y:S05]  /*a0b0*/  @!P0 BRA `(.L_x_129) ;  /* 0x0000000000048947 */ /* 0x000fea0003800000 */
[----:B------:R-:W-:Y:S01]  /*a0c0*/  BPT.TRAP 0x1 ;  /* 0x000000040000795c */ /* 0x000fe20000300000 */
.L_x_129:
[----:B------:R-:W1:Y:S01]  /*a0d0*/  S2R R3, SR_CgaCtaId ;  /* 0x0000000000037919 */ /* 0x000e620000008800 */
[----:B------:R-:W-:-:S04]  /*a0e0*/  MOV R2, 0x400 ;  /* 0x0000040000027802 */ /* 0x000fc80000000f00 */
[----:B-1----:R-:W-:Y:S02]  /*a0f0*/  LEA R3, R3, R2, 0x18 ;  /* 0x0000000203037211 */ /* 0x002fe400078ec0ff */
[----:B------:R-:W-:-:S03]  /*a100*/  SHF.L.U32 R2, R0, 0x1f, RZ ;  /* 0x0000001f00027819 */ /* 0x000fc600000006ff */
[----:B------:R-:W-:-:S04]  /*a110*/  VIADD R3, R3, 0x88 ;  /* 0x0000008803037836 */ /* 0x000fc80000000000 */
[C---:B------:R-:W-:Y:S01]  /*a120*/  IMAD R7, R12.reuse, 0x8, R3 ;  /* 0x000000080c077824 */ /* 0x040fe200078e0203 */
[----:B------:R-:W-:-:S03]  /*a130*/  IADD3 R12, R12, 0x1, RZ ;  /* 0x000000010c0c7810 */ /* 0x000fc60007ffe0ff */
[----:B------:R-:W1:Y:S01]  /*a140*/  SYNCS.PHASECHK.TRANS64.TRYWAIT P0, [R7+URZ], R2 ;  /* 0x00000002070075a7 */ /* 0x000e62000800017f */
[----:B------:R-:W-:-:S04]  /*a150*/  ISETP.NE.AND P1, PT, R12, 0x11, PT ;  /* 0x000000110c00780c */ /* 0x000fc80003f25270 */
[----:B------:R-:W-:Y:S02]  /*a160*/  SEL R5, RZ, 0x1, P1 ;  /* 0x00000001ff057807 */ /* 0x000fe40000800000 */
[----:B------:R-:W-:Y:S02]  /*a170*/  SEL R12, R12, RZ, P1 ;  /* 0x000000ff0c0c7207 */ /* 0x000fe40000800000 */
[----:B------:R-:W-:-:S03]  /*a180*/  LOP3.LUT R5, R0, R5, RZ, 0x3c, !PT ;  /* 0x0000000500057212 */ /* 0x000fc600078e3cff */
[----:B------:R-:W-:Y:S01]  /*a190*/  IMAD R9, R12, 0x8, R3 ;  /* 0x000000080c097824 */ /* 0x000fe200078e0203 */
[----:B------:R-:W-:Y:S01]  /*a1a0*/  SHF.L.U32 R4, R5, 0x1f, RZ ;  /* 0x0000001f05047819 */ /* 0x000fe200000006ff */
[----:B-1----:R-:W-:Y:S06]  /*a1b0*/  @!P0 BRA `(.L_x_130) ;  /* 0x0000000c003c8947 */ /* 0x002fec0003800000 */
.L_x_159:
[----:B------:R-:W2:Y:S01]  /*a1c0*/  SYNCS.PHASECHK.TRANS64.TRYWAIT P0, [R9+URZ], R4 ;  /* 0x00000004090075a7 */ /* 0x000ea2000800017f */
[----:B------:R-:W-:-:S05]  /*a1d0*/  VIADD R0, R12, 0x1 ;  /* 0x000000010c007836 */ /* 0x000fca0000000000 */
[----:B------:R-:W-:-:S04]  /*a1e0*/  ISETP.NE.AND P1, PT, R0, 0x11, PT ;  /* 0x000000110000780c */ /* 0x000fc80003f25270 */
[----:B-1----:R-:W-:Y:S02]  /*a1f0*/  SEL R2, RZ, 0x1, P1 ;  /* 0x00000001ff027807 */ /* 0x002fe40000800000 */
[----:B------:R-:W-:Y:S02]  /*a200*/  SEL R0, R0, RZ, P1 ;  /* 0x000000ff00007207 */ /* 0x000fe40000800000 */
[----:B------:R-:W-:-:S03]  /*a210*/  LOP3.LUT R7, R5, R2, RZ, 0x3c, !PT ;  /* 0x0000000205077212 */ /* 0x000fc600078e3cff */
[----:B------:R-:W-:Y:S01]  /*a220*/  IMAD R6, R0, 0x8, R3 ;  /* 0x0000000800067824 */ /* 0x000fe200078e0203 */
[----:B------:R-:W-:Y:S01]  /*a230*/  SHF.L.U32 R5, R7, 0x1f, RZ ;  /* 0x0000001f07057819 */ /* 0x000fe200000006ff */
[----:B--2---:R-:W-:Y:S06]  /*a240*/  @!P0 BRA `(.L_x_131) ;  /* 0x0000000c002c8947 */ /* 0x004fec0003800000 */
.L_x_160:
[----:B------:R-:W2:Y:S01]  /*a250*/  SYNCS.PHASECHK.TRANS64.TRYWAIT P0, [R6+URZ], R5 ;  /* 0x00000005060075a7 */ /* 0x000ea2000800017f */
[----:B------:R-:W-:-:S05]  /*a260*/  VIADD R0, R0, 0x1 ;  /* 0x0000000100007836 */ /* 0x000fca0000000000 */
[----:B------:R-:W-:-:S04]  /*a270*/  ISETP.NE.AND P1, PT, R0, 0x11, PT ;  /* 0x000000110000780c */ /* 0x000fc80003f25270 */
[----:B------:R-:W-:Y:S02]  /*a280*/  SEL R2, RZ, 0x1, P1 ;  /* 0x00000001ff027807 */ /* 0x000fe40000800000 */
[----:B------:R-:W-:Y:S02]  /*a290*/  SEL R0, R0, RZ, P1 ;  /* 0x000000ff00007207 */ /* 0x000fe40000800000 */
[----:B------:R-:W-:-:S03]  /*a2a0*/  LOP3.LUT R7, R7, R2, RZ, 0x3c, !PT ;  /* 0x0000000207077212 */ /* 0x000fc600078e3cff */
[----:B-1----:R-:W-:Y:S01]  /*a2b0*/  IMAD R9, R0, 0x8, R3 ;  /* 0x0000000800097824 */ /* 0x002fe200078e0203 */
[----:B------:R-:W-:Y:S01]  /*a2c0*/  SHF.L.U32 R4, R7, 0x1f, RZ ;  /* 0x0000001f07047819 */ /* 0x000fe200000006ff */
[----:B--2---:R-:W-:Y:S06]  /*a2d0*/  @!P0 BRA `(.L_x_132) ;  /* 0x0000000c001c8947 */ /* 0x004fec0003800000 */
.L_x_161:
        /* <DEDUP_REMOVED lines=9> */
.L_x_162:
        /* <DEDUP_REMOVED lines=9> */
.L_x_163:
[----:B------:R-:W2:Y:S01]  /*a400*/  SYNCS.PHASECHK.TRANS64.TRYWAIT P0, [R9+URZ], R4 ;  /* 0x00000004090075a7 */ /* 0x000ea2000800017f */
[----:B------:R-:W-:-:S04]  /*a410*/  IADD3 R0, R0, 0x1, RZ ;  /* 0x0000000100007810 */ /* 0x000fc80007ffe0ff */
[----:B------:R-:W-:-:S04]  /*a420*/  ISETP.NE.AND P1, PT, R0, 0x11, PT ;  /* 0x000000110000780c */ /* 0x000fc80003f25270 */
[----:B------:R-:W-:Y:S02]  /*a430*/  SEL R2, RZ, 0x1, P1 ;  /* 0x00000001ff027807 */ /* 0x000fe40000800000 */
[----:B------:R-:W-:Y:S02]  /*a440*/  SEL R0, R0, RZ, P1 ;  /* 0x000000ff00007207 */ /* 0x000fe40000800000 */
[----:B------:R-:W-:-:S03]  /*a450*/  LOP3.LUT R7, R7, R2, RZ, 0x3c, !PT ;  /* 0x0000000207077212 */ /* 0x000fc600078e3cff */
[----:B-1----:R-:W-:Y:S01]  /*a460*/  IMAD R6, R0, 0x8, R3 ;  /* 0x0000000800067824 */ /* 0x002fe200078e0203 */
[----:B------:R-:W-:Y:S01]  /*a470*/  SHF.L.U32 R5, R7, 0x1f, RZ ;  /* 0x0000001f07057819 */ /* 0x000fe200000006ff */
[----:B--2---:R-:W-:Y:S06]  /*a480*/  @!P0 BRA `(.L_x_135) ;  /* 0x0000000800ec8947 */ /* 0x004fec0003800000 */
.L_x_164:
        /* <DEDUP_REMOVED lines=9> */
.L_x_165:
        /* <DEDUP_REMOVED lines=9> */
.L_x_166:
        /* <DEDUP_REMOVED lines=9> */
.L_x_167:
        /* <DEDUP_REMOVED lines=9> */
.L_x_168:
        /* <DEDUP_REMOVED lines=9> */
.L_x_169:
        /* <DEDUP_REMOVED lines=9> */
.L_x_170:
        /* <DEDUP_REMOVED lines=9> */
.L_x_171:
        /* <DEDUP_REMOVED lines=9> */
.L_x_172:
        /* <DEDUP_REMOVED lines=9> */
.L_x_173:
[----:B------:R-:W2:Y:S01]  /*a9a0*/  SYNCS.PHASECHK.TRANS64.TRYWAIT P0, [R9+URZ], R4 ;  /* 0x00000004090075a7 */ /* 0x000ea2000800017f */
[----:B------:R-:W-:-:S04]  /*a9b0*/  IADD3 R0, R0, 0x1, RZ ;  /* 0x0000000100007810 */ /* 0x000fc80007ffe0ff */
[----:B------:R-:W-:-:S04]  /*a9c0*/  ISETP.NE.AND P1, PT, R0, 0x11, PT ;  /* 0x000000110000780c */ /* 0x000fc80003f25270 */
[----:B------:R-:W-:Y:S02]  /*a9d0*/  SEL R2, RZ, 0x1, P1 ;  /* 0x00000001ff027807 */ /* 0x000fe40000800000 */
[----:B------:R-:W-:Y:S02]  /*a9e0*/  SEL R0, R0, RZ, P1 ;  /* 0x000000ff00007207 */ /* 0x000fe40000800000 */
[----:B------:R-:W-:Y:S01]  /*a9f0*/  LOP3.LUT R2, R7, R2, RZ, 0x3c, !PT ;  /* 0x0000000207027212 */ /* 0x000fe200078e3cff */
[----:B--2---:R-:W-:Y:S06]  /*aa00*/  @!P0 BRA `(.L_x_145) ;  /* 0x0000000800548947 */ /* 0x004fec0003800000 */
.L_x_174:
[----:B------:R-:W-:Y:S01]  /*aa10*/  IMAD R3, R0, 0x8, R3 ;  /* 0x0000000800037824 */ /* 0x000fe200078e0203 */
[----:B------:R-:W-:-:S07]  /*aa20*/  SHF.L.U32 R0, R2, 0x1f, RZ ;  /* 0x0000001f02007819 */ /* 0x000fce00000006ff */
.L_x_146:
[----:B---3--:R3:W4:Y:S02]  /*aa30*/  SYNCS.PHASECHK.TRANS64.TRYWAIT P0, [R3+URZ], R0 ;  /* 0x00000000030075a7 */ /* 0x008724000800017f */
[----:B----4-:R-:W-:Y:S05]  /*aa40*/  @!P0 NANOSLEEP.SYNCS 0x989680 ;  /* 0x009896800000895d */ /* 0x010fea0003900000 */
[----:B------:R-:W4:Y:S02]  /*aa50*/  @!P0 SYNCS.PHASECHK.TRANS64 P0, [R3+URZ], R0 ;  /* 0x00000000030085a7 */ /* 0x000f24000800007f */
[----:B----4-:R-:W-:Y:S05]  /*aa60*/  @!P0 BRA `(.L_x_146) ;  /* 0xfffffffc00f08947 */ /* 0x010fea000383ffff */
.L_x_128:
[----:B------:R-:W-:Y:S05]  /*aa70*/  BSYNC B0 ;  /* 0x0000000000007941 */ /* 0x000fea0003800000 */
.L_x_127:
[----:B------:R-:W-:Y:S05]  /*aa80*/  EXIT ;  /* 0x000000000000794d */ /* 0x000fea0003800000 */
.L_x_25:
[----:B--2---:R-:W-:-:S04]  /*aa90*/  IMAD.U32 R5, RZ, RZ, UR5 ;  /* 0x00000005ff057e24 */ /* 0x004fc8000f8e00ff */
[----:B------:R2:W3:Y:S03]  /*aaa0*/  SYNCS.PHASECHK.TRANS64.TRYWAIT P0, [R5+URZ], R0 ;  /* 0x00000000050075a7 */ /* 0x0004e6000800017f */
[----:B---3--:R-:W-:Y:S05]  /*aab0*/  @!P0 NANOSLEEP.SYNCS 0x989680 ;  /* 0x009896800000895d */ /* 0x008fea0003900000 */
[----:B------:R-:W3:Y:S02]  /*aac0*/  @!P0 SYNCS.PHASECHK.TRANS64 P0, [R5+URZ], R0 ;  /* 0x00000000050085a7 */ /* 0x000ee4000800007f */
[----:B---3--:R-:W-:Y:S05]  /*aad0*/  @!P0 BRA `(.L_x_25) ;  /* 0xfffffffc00ec8947 */ /* 0x008fea000383ffff */
[----:B------:R-:W-:Y:S05]  /*aae0*/  BRA `(.L_x_24) ;  /* 0xffffff7000807947 */ /* 0x000fea000383ffff */
.L_x_31:
[----:B--2---:R-:W-:-:S04]  /*aaf0*/  IMAD.U32 R6, RZ, RZ, UR8 ;  /* 0x00000008ff067e24 */ /* 0x004fc8000f8e00ff */
[----:B------:R2:W3:Y:S03]  /*ab00*/  SYNCS.PHASECHK.TRANS64.TRYWAIT P0, [R6+URZ], R5 ;  /* 0x00000005060075a7 */ /* 0x0004e6000800017f */
[----:B---3--:R-:W-:Y:S05]  /*ab10*/  @!P0 NANOSLEEP.SYNCS 0x989680 ;  /* 0x009896800000895d */ /* 0x008fea0003900000 */
[----:B------:R-:W3:Y:S02]  /*ab20*/  @!P0 SYNCS.PHASECHK.TRANS64 P0, [R6+URZ], R5 ;  /* 0x00000005060085a7 */ /* 0x000ee4000800007f */
[----:B---3--:R-:W-:Y:S05]  /*ab30*/  @!P0 BRA `(.L_x_31) ;  /* 0xfffffffc00ec8947 */ /* 0x008fea000383ffff */
[----:B------:R-:W-:Y:S05]  /*ab40*/  BRA `(.L_x_30) ;  /* 0xffffff7800047947 */ /* 0x000fea000383ffff */
.L_x_57:
[----:B-1----:R1:W2:Y:S02]  /*ab50*/  SYNCS.PHASECHK.TRANS64.TRYWAIT P0, [R13+URZ+0x110], R4 ;  /* 0x000110040d0075a7 */ /* 0x0022a4000800017f */
[----:B--2---:R-:W-:Y:S05]  /*ab60*/  @!P0 NANOSLEEP.SYNCS 0x989680 ;  /* 0x009896800000895d */ /* 0x004fea0003900000 */
[----:B------:R-:W2:Y:S02]  /*ab70*/  @!P0 SYNCS.PHASECHK.TRANS64 P0, [R13+URZ+0x110], R4 ;  /* 0x000110040d0085a7 */ /* 0x000ea4000800007f */
[----:B--2---:R-:W-:Y:S05]  /*ab80*/  @!P0 BRA `(.L_x_57) ;  /* 0xfffffffc00f08947 */ /* 0x004fea000383ffff */
[----:B------:R-:W-:Y:S05]  /*ab90*/  BRA `(.L_x_147) ;  /* 0xffffff8800287947 */ /* 0x000fea000383ffff */
.L_x_68:
[----:B-1----:R1:W2:Y:S02]  /*aba0*/  SYNCS.PHASECHK.TRANS64.TRYWAIT P0, [R25+URZ+0x110], R14 ;  /* 0x0001100e190075a7 */ /* 0x0022a4000800017f */
[----:B--2---:R-:W-:Y:S05]  /*abb0*/  @!P0 NANOSLEEP.SYNCS 0x989680 ;  /* 0x009896800000895d */ /* 0x004fea0003900000 */
[----:B------:R-:W2:Y:S02]  /*abc0*/  @!P0 SYNCS.PHASECHK.TRANS64 P0, [R25+URZ+0x110], R14 ;  /* 0x0001100e190085a7 */ /* 0x000ea4000800007f */
[----:B--2---:R-:W-:Y:S05]  /*abd0*/  @!P0 BRA `(.L_x_68) ;  /* 0xfffffffc00f08947 */ /* 0x004fea000383ffff */
[----:B------:R-:W-:Y:S05]  /*abe0*/  BRA `(.L_x_148) ;  /* 0xffffffa800cc7947 */ /* 0x000fea000383ffff */
.L_x_84:
[----:B-1----:R-:W-:-:S04]  /*abf0*/  IMAD.U32 R4, RZ, RZ, UR4 ;  /* 0x00000004ff047e24 */ /* 0x002fc8000f8e00ff */
[----:B------:R1:W2:Y:S03]  /*ac00*/  SYNCS.PHASECHK.TRANS64.TRYWAIT P0, [R4+URZ+0x138], R3 ;  /* 0x00013803040075a7 */ /* 0x0002a6000800017f */
[----:B--2---:R-:W-:Y:S05]  /*ac10*/  @!P0 NANOSLEEP.SYNCS 0x989680 ;  /* 0x009896800000895d */ /* 0x004fea0003900000 */
[----:B------:R-:W2:Y:S02]  /*ac20*/  @!P0 SYNCS.PHASECHK.TRANS64 P0, [R4+URZ+0x138], R3 ;  /* 0x00013803040085a7 */ /* 0x000ea4000800007f */
[----:B--2---:R-:W-:Y:S05]  /*ac30*/  @!P0 BRA `(.L_x_84) ;  /* 0xfffffffc00ec8947 */ /* 0x004fea000383ffff */
[----:B------:R-:W-:Y:S05]  /*ac40*/  BRA `(.L_x_83) ;  /* 0xffffffd800307947 */ /* 0x000fea000383ffff */
.L_x_93:
[----:B-1----:R-:W-:-:S04]  /*ac50*/  IMAD.U32 R5, RZ, RZ, UR5 ;  /* 0x00000005ff057e24 */ /* 0x002fc8000f8e00ff */
[----:B------:R1:W2:Y:S03]  /*ac60*/  SYNCS.PHASECHK.TRANS64.TRYWAIT P1, [R5+URZ+0x120], R4 ;  /* 0x00012004050075a7 */ /* 0x0002a6000802017f */
[----:B--2---:R-:W-:Y:S05]  /*ac70*/  @!P1 NANOSLEEP.SYNCS 0x989680 ;  /* 0x009896800000995d */ /* 0x004fea0003900000 */
[----:B------:R-:W2:Y:S02]  /*ac80*/  @!P1 SYNCS.PHASECHK.TRANS64 P1, [R5+URZ+0x120], R4 ;  /* 0x00012004050095a7 */ /* 0x000ea4000802007f */
[----:B--2---:R-:W-:Y:S05]  /*ac90*/  @!P1 BRA `(.L_x_93) ;  /* 0xfffffffc00ec9947 */ /* 0x004fea000383ffff */
[----:B------:R-:W-:Y:S05]  /*aca0*/  BRA `(.L_x_149) ;  /* 0xffffffdc001c7947 */ /* 0x000fea000383ffff */
.L_x_99:
[----:B-12---:R-:W-:-:S04]  /*acb0*/  IMAD.U32 R5, RZ, RZ, UR5 ;  /* 0x00000005ff057e24 */ /* 0x006fc8000f8e00ff */
[----:B------:R1:W2:Y:S03]  /*acc0*/  SYNCS.PHASECHK.TRANS64.TRYWAIT P1, [R5+URZ+0x128], R4 ;  /* 0x00012804050075a7 */ /* 0x0002a6000802017f */
[----:B--2---:R-:W-:Y:S05]  /*acd0*/  @!P1 NANOSLEEP.SYNCS 0x989680 ;  /* 0x009896800000995d */ /* 0x004fea0003900000 */
[----:B------:R-:W2:Y:S02]  /*ace0*/  @!P1 SYNCS.PHASECHK.TRANS64 P1, [R5+URZ+0x128], R4 ;  /* 0x00012804050095a7 */ /* 0x000ea4000802007f */
[----:B--2---:R-:W-:Y:S05]  /*acf0*/  @!P1 BRA `(.L_x_99) ;  /* 0xfffffffc00ec9947 */ /* 0x004fea000383ffff */
[----:B------:R-:W-:Y:S05]  /*ad00*/  BRA `(.L_x_150) ;  /* 0xffffffdc00647947 */ /* 0x000fea000383ffff */
.L_x_111:
[----:B---3--:R3:W4:Y:S02]  /*ad10*/  SYNCS.PHASECHK.TRANS64.TRYWAIT P0, [R3+URZ+0x120], R0 ;  /* 0x00012000030075a7 */ /* 0x008724000800017f */
[----:B----4-:R-:W-:Y:S05]  /*ad20*/  @!P0 NANOSLEEP.SYNCS 0x989680 ;  /* 0x009896800000895d */ /* 0x010fea0003900000 */
[----:B------:R-:W4:Y:S02]  /*ad30*/  @!P0 SYNCS.PHASECHK.TRANS64 P0, [R3+URZ+0x120], R0 ;  /* 0x00012000030085a7 */ /* 0x000f24000800007f */
[----:B----4-:R-:W-:Y:S05]  /*ad40*/  @!P0 BRA `(.L_x_111) ;  /* 0xfffffffc00f08947 */ /* 0x010fea000383ffff */
[----:B------:R-:W-:Y:S05]  /*ad50*/  BRA `(.L_x_151) ;  /* 0xffffffe400647947 */ /* 0x000fea000383ffff */
.L_x_115:
[----:B------:R-:W-:Y:S01]  /*ad60*/  BSSY B1, `(.L_x_152) ;  /* 0x0000006000017945 */ /* 0x000fe20003800000 */
[----:B------:R-:W-:-:S07]  /*ad70*/  IMAD.MOV.U32 R15, RZ, RZ, -0x1 ;  /* 0xffffffffff0f7424 */ /* 0x000fce00078e00ff */
[----:B------:R-:W-:Y:S05]  /*ad80*/  WARPSYNC.COLLECTIVE R15, `(.L_x_153) ;  /* 0x000000000f0c7348 */ /* 0x000fea0003c00000 */
[----:B------:R-:W-:Y:S02]  /*ad90*/  ELECT P6, UR62, PT ;  /* 0x00000000003e782f */ /* 0x000fe400038c0000 */
[----:B------:R-:W-:Y:S01]  /*ada0*/  MOV R14, UR62 ;  /* 0x0000003e000e7c02 */ /* 0x000fe20008000f00 */
[----:B------:R-:W-:Y:S10]  /*adb0*/  ENDCOLLECTIVE ;  /* 0x000000000000791b */ /* 0x000ff40003800000 */
.L_x_153:
[----:B------:R-:W-:Y:S05]  /*adc0*/  BSYNC B1 ;  /* 0x0000000000017941 */ /* 0x000fea0003800000 */
.L_x_152:
[----:B------:R-:W-:Y:S05]  /*add0*/  BRA `(.L_x_154) ;  /* 0xffffffe400e47947 */ /* 0x000fea000383ffff */
.L_x_118:
[----:B-1----:R1:W2:Y:S02]  /*ade0*/  SYNCS.PHASECHK.TRANS64.TRYWAIT P0, [R14+URZ+0x88], R11 ;  /* 0x0000880b0e0075a7 */ /* 0x0022a4000800017f */
[----:B--2---:R-:W-:Y:S05]  /*adf0*/  @!P0 NANOSLEEP.SYNCS 0x989680 ;  /* 0x009896800000895d */ /* 0x004fea0003900000 */
[----:B------:R-:W2:Y:S02]  /*ae00*/  @!P0 SYNCS.PHASECHK.TRANS64 P0, [R14+URZ+0x88], R11 ;  /* 0x0000880b0e0085a7 */ /* 0x000ea4000800007f */
[----:B--2---:R-:W-:Y:S05]  /*ae10*/  @!P0 BRA `(.L_x_118) ;  /* 0xfffffffc00f08947 */ /* 0x004fea000383ffff */
[----:B------:R-:W-:Y:S05]  /*ae20*/  BRA `(.L_x_155) ;  /* 0xffffffe8001c7947 */ /* 0x000fea000383ffff */
.L_x_126:
[----:B------:R-:W-:Y:S01]  /*ae30*/  BSSY B0, `(.L_x_156) ;  /* 0x0000006000007945 */ /* 0x000fe20003800000 */
[----:B------:R-:W-:-:S07]  /*ae40*/  IMAD.MOV.U32 R15, RZ, RZ, -0x1 ;  /* 0xffffffffff0f7424 */ /* 0x000fce00078e00ff */
[----:B------:R-:W-:Y:S05]  /*ae50*/  WARPSYNC.COLLECTIVE R15, `(.L_x_157) ;  /* 0x000000000f0c7348 */ /* 0x000fea0003c00000 */
[----:B------:R-:W-:Y:S02]  /*ae60*/  ELECT P6, UR62, PT ;  /* 0x00000000003e782f */ /* 0x000fe400038c0000 */
[----:B------:R-:W-:Y:S01]  /*ae70*/  MOV R14, UR62 ;  /* 0x0000003e000e7c02 */ /* 0x000fe20008000f00 */
[----:B------:R-:W-:Y:S10]  /*ae80*/  ENDCOLLECTIVE ;  /* 0x000000000000791b */ /* 0x000ff40003800000 */
.L_x_157:
[----:B------:R-:W-:Y:S05]  /*ae90*/  BSYNC B0 ;  /* 0x0000000000007941 */ /* 0x000fea0003800000 */
.L_x_156:
[----:B------:R-:W-:Y:S05]  /*aea0*/  BRA `(.L_x_158) ;  /* 0xfffffff000707947 */ /* 0x000fea000383ffff */
.L_x_130:
[----:B-1----:R1:W2:Y:S02]  /*aeb0*/  SYNCS.PHASECHK.TRANS64.TRYWAIT P0, [R7+URZ], R2 ;  /* 0x00000002070075a7 */ /* 0x0022a4000800017f */
[----:B--2---:R-:W-:Y:S05]  /*aec0*/  @!P0 NANOSLEEP.SYNCS 0x989680 ;  /* 0x009896800000895d */ /* 0x004fea0003900000 */
[----:B------:R-:W2:Y:S02]  /*aed0*/  @!P0 SYNCS.PHASECHK.TRANS64 P0, [R7+URZ], R2 ;  /* 0x00000002070085a7 */ /* 0x000ea4000800007f */
[----:B--2---:R-:W-:Y:S05]  /*aee0*/  @!P0 BRA `(.L_x_130) ;  /* 0xfffffffc00f08947 */ /* 0x004fea000383ffff */
[----:B------:R-:W-:Y:S05]  /*aef0*/  BRA `(.L_x_159) ;  /* 0xfffffff000b07947 */ /* 0x000fea000383ffff */
.L_x_131:
[----:B-1----:R1:W2:Y:S02]  /*af00*/  SYNCS.PHASECHK.TRANS64.TRYWAIT P0, [R9+URZ], R4 ;  /* 0x00000004090075a7 */ /* 0x0022a4000800017f */
[----:B--2---:R-:W-:Y:S05]  /*af10*/  @!P0 NANOSLEEP.SYNCS 0x989680 ;  /* 0x009896800000895d */ /* 0x004fea0003900000 */
[----:B------:R-:W2:Y:S02]  /*af20*/  @!P0 SYNCS.PHASECHK.TRANS64 P0, [R9+URZ], R4 ;  /* 0x00000004090085a7 */ /* 0x000ea4000800007f */
[----:B--2---:R-:W-:Y:S05]  /*af30*/  @!P0 BRA `(.L_x_131) ;  /* 0xfffffffc00f08947 */ /* 0x004fea000383ffff */
[----:B------:R-:W-:Y:S05]  /*af40*/  BRA `(.L_x_160) ;  /* 0xfffffff000c07947 */ /* 0x000fea000383ffff */
.L_x_132:
[----:B-1----:R1:W2:Y:S02]  /*af50*/  SYNCS.PHASECHK.TRANS64.TRYWAIT P0, [R6+URZ], R5 ;  /* 0x00000005060075a7 */ /* 0x0022a4000800017f */
[----:B--2---:R-:W-:Y:S05]  /*af60*/  @!P0 NANOSLEEP.SYNCS 0x989680 ;  /* 0x009896800000895d */ /* 0x004fea0003900000 */
[----:B------:R-:W2:Y:S02]  /*af70*/  @!P0 SYNCS.PHASECHK.TRANS64 P0, [R6+URZ], R5 ;  /* 0x00000005060085a7 */ /* 0x000ea4000800007f */
[----:B--2---:R-:W-:Y:S05]  /*af80*/  @!P0 BRA `(.L_x_132) ;  /* 0xfffffffc00f08947 */ /* 0x004fea000383ffff */
[----:B------:R-:W-:Y:S05]  /*af90*/  BRA `(.L_x_161) ;  /* 0xfffffff000d07947 */ /* 0x000fea000383ffff */
.L_x_133:
[----:B-1----:R1:W2:Y:S02]  /*afa0*/  SYNCS.PHASECHK.TRANS64.TRYWAIT P0, [R9+URZ], R4 ;  /* 0x00000004090075a7 */ /* 0x0022a4000800017f */
[----:B--2---:R-:W-:Y:S05]  /*afb0*/  @!P0 NANOSLEEP.SYNCS 0x989680 ;  /* 0x009896800000895d */ /* 0x004fea0003900000 */
[----:B------:R-:W2:Y:S02]  /*afc0*/  @!P0 SYNCS.PHASECHK.TRANS64 P0, [R9+URZ], R4 ;  /* 0x00000004090085a7 */ /* 0x000ea4000800007f */
[----:B--2---:R-:W-:Y:S05]  /*afd0*/  @!P0 BRA `(.L_x_133) ;  /* 0xfffffffc00f08947 */ /* 0x004fea000383ffff */
[----:B------:R-:W-:Y:S05]  /*afe0*/  BRA `(.L_x_162) ;  /* 0xfffffff000e07947 */ /* 0x000fea000383ffff */
.L_x_134:
[----:B-1----:R1:W2:Y:S02]  /*aff0*/  SYNCS.PHASECHK.TRANS64.TRYWAIT P0, [R6+URZ], R5 ;  /* 0x00000005060075a7 */ /* 0x0022a4000800017f */
[----:B--2---:R-:W-:Y:S05]  /*b000*/  @!P0 NANOSLEEP.SYNCS 0x989680 ;  /* 0x009896800000895d */ /* 0x004fea0003900000 */
[----:B------:R-:W2:Y:S02]  /*b010*/  @!P0 SYNCS.PHASECHK.TRANS64 P0, [R6+URZ], R5 ;  /* 0x00000005060085a7 */ /* 0x000ea4000800007f */
[----:B--2---:R-:W-:Y:S05]  /*b020*/  @!P0 BRA `(.L_x_134) ;  /* 0xfffffffc00f08947 */ /* 0x004fea000383ffff */
[----:B------:R-:W-:Y:S05]  /*b030*/  BRA `(.L_x_163) ;  /* 0xfffffff000f07947 */ /* 0x000fea000383ffff */
.L_x_135:
[----:B-1----:R1:W2:Y:S02]  /*b040*/  SYNCS.PHASECHK.TRANS64.TRYWAIT P0, [R9+URZ], R4 ;  /* 0x00000004090075a7 */ /* 0x0022a4000800017f */
[----:B--2---:R-:W-:Y:S05]  /*b050*/  @!P0 NANOSLEEP.SYNCS 0x989680 ;  /* 0x009896800000895d */ /* 0x004fea0003900000 */
[----:B------:R-:W2:Y:S02]  /*b060*/  @!P0 SYNCS.PHASECHK.TRANS64 P0, [R9+URZ], R4 ;  /* 0x00000004090085a7 */ /* 0x000ea4000800007f */
[----:B--2---:R-:W-:Y:S05]  /*b070*/  @!P0 BRA `(.L_x_135) ;  /* 0xfffffffc00f08947 */ /* 0x004fea000383ffff */
[----:B------:R-:W-:Y:S05]  /*b080*/  BRA `(.L_x_164) ;  /* 0xfffffff400007947 */ /* 0x000fea000383ffff */
.L_x_136:
[----:B-1----:R1:W2:Y:S02]  /*b090*/  SYNCS.PHASECHK.TRANS64.TRYWAIT P0, [R6+URZ], R5 ;  /* 0x00000005060075a7 */ /* 0x0022a4000800017f */
[----:B--2---:R-:W-:Y:S05]  /*b0a0*/  @!P0 NANOSLEEP.SYNCS 0x989680 ;  /* 0x009896800000895d */ /* 0x004fea0003900000 */
[----:B------:R-:W2:Y:S02]  /*b0b0*/  @!P0 SYNCS.PHASECHK.TRANS64 P0, [R6+URZ], R5 ;  /* 0x00000005060085a7 */ /* 0x000ea4000800007f */
[----:B--2---:R-:W-:Y:S05]  /*b0c0*/  @!P0 BRA `(.L_x_136) ;  /* 0xfffffffc00f08947 */ /* 0x004fea000383ffff */
[----:B------:R-:W-:Y:S05]  /*b0d0*/  BRA `(.L_x_165) ;  /* 0xfffffff400107947 */ /* 0x000fea000383ffff */
.L_x_137:
[----:B-1----:R1:W2:Y:S02]  /*b0e0*/  SYNCS.PHASECHK.TRANS64.TRYWAIT P0, [R9+URZ], R4 ;  /* 0x00000004090075a7 */ /* 0x0022a4000800017f */
[----:B--2---:R-:W-:Y:S05]  /*b0f0*/  @!P0 NANOSLEEP.SYNCS 0x989680 ;  /* 0x009896800000895d */ /* 0x004fea0003900000 */
[----:B------:R-:W2:Y:S02]  /*b100*/  @!P0 SYNCS.PHASECHK.TRANS64 P0, [R9+URZ], R4 ;  /* 0x00000004090085a7 */ /* 0x000ea4000800007f */
[----:B--2---:R-:W-:Y:S05]  /*b110*/  @!P0 BRA `(.L_x_137) ;  /* 0xfffffffc00f08947 */ /* 0x004fea000383ffff */
[----:B------:R-:W-:Y:S05]  /*b120*/  BRA `(.L_x_166) ;  /* 0xfffffff400207947 */ /* 0x000fea000383ffff */
.L_x_138:
[----:B-1----:R1:W2:Y:S02]  /*b130*/  SYNCS.PHASECHK.TRANS64.TRYWAIT P0, [R6+URZ], R5 ;  /* 0x00000005060075a7 */ /* 0x0022a4000800017f */
[----:B--2---:R-:W-:Y:S05]  /*b140*/  @!P0 NANOSLEEP.SYNCS 0x989680 ;  /* 0x009896800000895d */ /* 0x004fea0003900000 */
[----:B------:R-:W2:Y:S02]  /*b150*/  @!P0 SYNCS.PHASECHK.TRANS64 P0, [R6+URZ], R5 ;  /* 0x00000005060085a7 */ /* 0x000ea4000800007f */
[----:B--2---:R-:W-:Y:S05]  /*b160*/  @!P0 BRA `(.L_x_138) ;  /* 0xfffffffc00f08947 */ /* 0x004fea000383ffff */
[----:B------:R-:W-:Y:S05]  /*b170*/  BRA `(.L_x_167) ;  /* 0xfffffff400307947 */ /* 0x000fea000383ffff */
.L_x_139:
[----:B-1----:R1:W2:Y:S02]  /*b180*/  SYNCS.PHASECHK.TRANS64.TRYWAIT P0, [R9+URZ], R4 ;  /* 0x00000004090075a7 */ /* 0x0022a4000800017f */
[----:B--2---:R-:W-:Y:S05]  /*b190*/  @!P0 NANOSLEEP.SYNCS 0x989680 ;  /* 0x009896800000895d */ /* 0x004fea0003900000 */
[----:B------:R-:W2:Y:S02]  /*b1a0*/  @!P0 SYNCS.PHASECHK.TRANS64 P0, [R9+URZ], R4 ;  /* 0x00000004090085a7 */ /* 0x000ea4000800007f */
[----:B--2---:R-:W-:Y:S05]  /*b1b0*/  @!P0 BRA `(.L_x_139) ;  /* 0xfffffffc00f08947 */ /* 0x004fea000383ffff */
[----:B------:R-:W-:Y:S05]  /*b1c0*/  BRA `(.L_x_168) ;  /* 0xfffffff400407947 */ /* 0x000fea000383ffff */
.L_x_140:
[----:B-1----:R1:W2:Y:S02]  /*b1d0*/  SYNCS.PHASECHK.TRANS64.TRYWAIT P0, [R6+URZ], R5 ;  /* 0x00000005060075a7 */ /* 0x0022a4000800017f */
[----:B--2---:R-:W-:Y:S05]  /*b1e0*/  @!P0 NANOSLEEP.SYNCS 0x989680 ;  /* 0x009896800000895d */ /* 0x004fea0003900000 */
[----:B------:R-:W2:Y:S02]  /*b1f0*/  @!P0 SYNCS.PHASECHK.TRANS64 P0, [R6+URZ], R5 ;  /* 0x00000005060085a7 */ /* 0x000ea4000800007f */
[----:B--2---:R-:W-:Y:S05]  /*b200*/  @!P0 BRA `(.L_x_140) ;  /* 0xfffffffc00f08947 */ /* 0x004fea000383ffff */
[----:B------:R-:W-:Y:S05]  /*b210*/  BRA `(.L_x_169) ;  /* 0xfffffff400507947 */ /* 0x000fea000383ffff */
.L_x_141:
[----:B-1----:R1:W2:Y:S02]  /*b220*/  SYNCS.PHASECHK.TRANS64.TRYWAIT P0, [R9+URZ], R4 ;  /* 0x00000004090075a7 */ /* 0x0022a4000800017f */
[----:B--2---:R-:W-:Y:S05]  /*b230*/  @!P0 NANOSLEEP.SYNCS 0x989680 ;  /* 0x009896800000895d */ /* 0x004fea0003900000 */
[----:B------:R-:W2:Y:S02]  /*b240*/  @!P0 SYNCS.PHASECHK.TRANS64 P0, [R9+URZ], R4 ;  /* 0x00000004090085a7 */ /* 0x000ea4000800007f */
[----:B--2---:R-:W-:Y:S05]  /*b250*/  @!P0 BRA `(.L_x_141) ;  /* 0xfffffffc00f08947 */ /* 0x004fea000383ffff */
[----:B------:R-:W-:Y:S05]  /*b260*/  BRA `(.L_x_170) ;  /* 0xfffffff400607947 */ /* 0x000fea000383ffff */
.L_x_142:
[----:B-1----:R1:W2:Y:S02]  /*b270*/  SYNCS.PHASECHK.TRANS64.TRYWAIT P0, [R6+URZ], R5 ;  /* 0x00000005060075a7 */ /* 0x0022a4000800017f */
[----:B--2---:R-:W-:Y:S05]  /*b280*/  @!P0 NANOSLEEP.SYNCS 0x989680 ;  /* 0x009896800000895d */ /* 0x004fea0003900000 */
[----:B------:R-:W2:Y:S02]  /*b290*/  @!P0 SYNCS.PHASECHK.TRANS64 P0, [R6+URZ], R5 ;  /* 0x00000005060085a7 */ /* 0x000ea4000800007f */
[----:B--2---:R-:W-:Y:S05]  /*b2a0*/  @!P0 BRA `(.L_x_142) ;  /* 0xfffffffc00f08947 */ /* 0x004fea000383ffff */
[----:B------:R-:W-:Y:S05]  /*b2b0*/  BRA `(.L_x_171) ;  /* 0xfffffff400707947 */ /* 0x000fea000383ffff */
.L_x_143:
[----:B-1----:R1:W2:Y:S02]  /*b2c0*/  SYNCS.PHASECHK.TRANS64.TRYWAIT P0, [R9+URZ], R4 ;  /* 0x00000004090075a7 */ /* 0x0022a4000800017f */
[----:B--2---:R-:W-:Y:S05]  /*b2d0*/  @!P0 NANOSLEEP.SYNCS 0x989680 ;  /* 0x009896800000895d */ /* 0x004fea0003900000 */
[----:B------:R-:W2:Y:S02]  /*b2e0*/  @!P0 SYNCS.PHASECHK.TRANS64 P0, [R9+URZ], R4 ;  /* 0x00000004090085a7 */ /* 0x000ea4000800007f */
[----:B--2---:R-:W-:Y:S05]  /*b2f0*/  @!P0 BRA `(.L_x_143) ;  /* 0xfffffffc00f08947 */ /* 0x004fea000383ffff */
[----:B------:R-:W-:Y:S05]  /*b300*/  BRA `(.L_x_172) ;  /* 0xfffffff400807947 */ /* 0x000fea000383ffff */
.L_x_144:
[----:B-1----:R1:W2:Y:S02]  /*b310*/  SYNCS.PHASECHK.TRANS64.TRYWAIT P0, [R6+URZ], R5 ;  /* 0x00000005060075a7 */ /* 0x0022a4000800017f */
[----:B--2---:R-:W-:Y:S05]  /*b320*/  @!P0 NANOSLEEP.SYNCS 0x989680 ;  /* 0x009896800000895d */ /* 0x004fea0003900000 */
[----:B------:R-:W2:Y:S02]  /*b330*/  @!P0 SYNCS.PHASECHK.TRANS64 P0, [R6+URZ], R5 ;  /* 0x00000005060085a7 */ /* 0x000ea4000800007f */
[----:B--2---:R-:W-:Y:S05]  /*b340*/  @!P0 BRA `(.L_x_144) ;  /* 0xfffffffc00f08947 */ /* 0x004fea000383ffff */
[----:B------:R-:W-:Y:S05]  /*b350*/  BRA `(.L_x_173) ;  /* 0xfffffff400907947 */ /* 0x000fea000383ffff */
.L_x_145:
[----:B--2---:R2:W3:Y:S02]  /*b360*/  SYNCS.PHASECHK.TRANS64.TRYWAIT P0, [R9+URZ], R4 ;  /* 0x00000004090075a7 */ /* 0x0044e4000800017f */
[----:B---3--:R-:W-:Y:S05]  /*b370*/  @!P0 NANOSLEEP.SYNCS 0x989680 ;  /* 0x009896800000895d */ /* 0x008fea0003900000 */
[----:B------:R-:W3:Y:S02]  /*b380*/  @!P0 SYNCS.PHASECHK.TRANS64 P0, [R9+URZ], R4 ;  /* 0x00000004090085a7 */ /* 0x000ee4000800007f */
[----:B---3--:R-:W-:Y:S05]  /*b390*/  @!P0 BRA `(.L_x_145) ;  /* 0xfffffffc00f08947 */ /* 0x008fea000383ffff */
[----:B------:R-:W-:Y:S05]  /*b3a0*/  BRA `(.L_x_174) ;  /* 0xfffffff400987947 */ /* 0x000fea000383ffff */
.L_x_175:
[----:B------:R-:W-:-:S00]  /*b3b0*/  BRA `(.L_x_175) ;  /* 0xfffffffc00fc7947 */ /* 0x000fc0000383ffff */
[----:B------:R-:W-:-:S00]  /*b3c0*/  NOP ;  /* 0x0000000000007918 */ /* 0x000fc00000000000 */
        /* <DEDUP_REMOVED lines=11> */
.L_x_176:


//--------------------- .nv.global.init           --------------------------
	.section	.nv.global.init,"aw",@progbits
.nv.global.init:
	.type		$str$24,@object
	.size		$str$24,($str$25 - $str$24)
$str$24:
        /*0000*/ 	.byte	0x28, 0x61, 0x64, 0x64, 0x72, 0x65, 0x73, 0x73, 0x20, 0x26, 0x20, 0x6d, 0x61, 0x73, 0x6b, 0x29
        /*0010*/ 	.byte	0x20, 0x3d, 0x3d, 0x20, 0x30, 0x00
	.type		$str$25,@object
	.size		$str$25,(__unnamed_1 - $str$25)
$str$25:
        /*0016*/ 	.byte	0x2f, 0x74, 0x6d, 0x70, 0x2f, 0x63, 0x75, 0x74, 0x6c, 0x61, 0x73, 0x73, 0x5f, 0x73, 0x77, 0x65
        /*0026*/ 	.byte	0x65, 0x70, 0x5f, 0x73, 0x72, 0x63, 0x2f, 0x69, 0x6e, 0x63, 0x6c, 0x75, 0x64, 0x65, 0x2f, 0x63
        /*0036*/ 	.byte	0x75, 0x74, 0x65, 0x2f, 0x70, 0x6f, 0x69, 0x6e, 0x74, 0x65, 0x72, 0x5f, 0x66, 0x6c, 0x61, 0x67
        /*0046*/ 	.byte	0x67, 0x65, 0x64, 0x2e, 0x68, 0x70, 0x70, 0x00
	.type		__unnamed_1,@object
	.size		__unnamed_1,(.L_0 - __unnamed_1)
__unnamed_1:
        /*004e*/ 	.byte	0x61, 0x75, 0x74, 0x6f, 0x20, 0x63, 0x75, 0x74, 0x65, 0x3a, 0x3a, 0x61, 0x73, 0x5f, 0x70, 0x6f
        /* <DEDUP_REMOVED lines=27> */
        /*020e*/ 	.byte	0x3a, 0x43, 0x3c, 0x34, 0x30, 0x39, 0x36, 0x3e, 0x3e, 0x3e, 0x3e, 0x3e, 0x5d, 0x00
.L_0:


//--------------------- .nv.shared._ZN7cutlass13device_kernelINS_4gemm6kernel13GemmUniversalIN4cute5tupleIJiiiiEEENS1_10collective13CollectiveMmaINS1_37MainloopSm90TmaGmmaWarpSpecializedFP8ILi17ENS5_IJNS4_1CILi2EEENSA_ILi1EEESC_EEENS1_35KernelTmaWarpSpecializedCooperativeEEENS5_IJNSA_ILi128EEENSA_ILi64EEESH_EEENS_12float_e4m3_tENS5_IJlSC_lEEESJ_SK_NS4_8TiledMMAINS4_8MMA_AtomIJNS4_4SM904GMMA30MMA_64x64x32_F32E4M3E4M3_SS_TNILNSO_7ScaleInE1ELSQ_1EEEEEENS4_6LayoutISD_NS5_IJSC_NSA_ILi0EEESU_EEEEENS5_IJNS4_10UnderscoreESX_SX_EEEEENS4_13SM90_TMA_LOADENS4_14ComposedLayoutINS4_7SwizzleILi2ELi4ELi3EEENS4_18smem_ptr_flag_bitsILi8EEENST_INS5_IJNSA_ILi8EEESH_EEENS5_IJSH_SC_EEEEEEEvNS4_8identityENS4_23SM90_TMA_LOAD_MULTICASTES1A_vS1B_EENS_8epilogue10collective18CollectiveEpilogueINS1E_22Sm90TmaWarpSpecializedILi2ELi2ELi16ELb0ELb0EEEJSI_NS5_IJSG_NSA_ILi32EEEEEESJ_SK_SJ_SK_NS1E_6fusion15FusionCallbacksIS1I_NS1L_13LinCombEltActINS1E_6thread4GELUESJ_fSJ_fLNS_15FloatRoundStyleE2EEESI_S1K_JEEES10_NS11_INS12_ILi1ELi4ELi3EEES15_NST_INS5_IJS16_S1J_EEENS5_IJS1J_SC_EEEEEEENS4_39AutoVectorizingCopyWithAssumedAlignmentILi128EEENS4_14SM90_TMA_STOREES1X_S1Z_NS4_9Copy_AtomIJNS4_17SM90_U32x4_STSM_NENS_6half_tEEEEvEEEvvEEEEvNT_6ParamsE --------------------------
	.section	.nv.shared._ZN7cutlass13device_kernelINS_4gemm6kernel13GemmUniversalIN4cute5tupleIJiiiiEEENS1_10collective13CollectiveMmaINS1_37MainloopSm90TmaGmmaWarpSpecializedFP8ILi17ENS5_IJNS4_1CILi2EEENSA_ILi1EEESC_EEENS1_35KernelTmaWarpSpecializedCooperativeEEENS5_IJNSA_ILi128EEENSA_ILi64EEESH_EEENS_12float_e4m3_tENS5_IJlSC_lEEESJ_SK_NS4_8TiledMMAINS4_8MMA_AtomIJNS4_4SM904GMMA30MMA_64x64x32_F32E4M3E4M3_SS_TNILNSO_7ScaleInE1ELSQ_1EEEEEENS4_6LayoutISD_NS5_IJSC_NSA_ILi0EEESU_EEEEENS5_IJNS4_10UnderscoreESX_SX_EEEEENS4_13SM90_TMA_LOADENS4_14ComposedLayoutINS4_7SwizzleILi2ELi4ELi3EEENS4_18smem_ptr_flag_bitsILi8EEENST_INS5_IJNSA_ILi8EEESH_EEENS5_IJSH_SC_EEEEEEEvNS4_8identityENS4_23SM90_TMA_LOAD_MULTICASTES1A_vS1B_EENS_8epilogue10collective18CollectiveEpilogueINS1E_22Sm90TmaWarpSpecializedILi2ELi2ELi16ELb0ELb0EEEJSI_NS5_IJSG_NSA_ILi32EEEEEESJ_SK_SJ_SK_NS1E_6fusion15FusionCallbacksIS1I_NS1L_13LinCombEltActINS1E_6thread4GELUESJ_fSJ_fLNS_15FloatRoundStyleE2EEESI_S1K_JEEES10_NS11_INS12_ILi1ELi4ELi3EEES15_NST_INS5_IJS16_S1J_EEENS5_IJS1J_SC_EEEEEEENS4_39AutoVectorizingCopyWithAssumedAlignmentILi128EEENS4_14SM90_TMA_STOREES1X_S1Z_NS4_9Copy_AtomIJNS4_17SM90_U32x4_STSM_NENS_6half_tEEEEvEEEvvEEEEvNT_6ParamsE,"aw",@nobits
	.sectionflags	@""
	.align	16
	.zero		1024


//--------------------- .nv.shared.reserved.0     --------------------------
	.section	.nv.shared.reserved.0,"aw",@nobits
	.weak		__nv_reservedSMEM_offset_0_alias
	.size		__nv_reservedSMEM_offset_0_alias, 0, 0
	.other		__nv_reservedSMEM_offset_0_alias,@"STO_CUDA_RESERVED_SHARED STV_DEFAULT"
__nv_reservedSMEM_offset_0_alias:
	.zero		0


//--------------------- .nv.global                --------------------------
	.section	.nv.global,"aw",@nobits
.nv.global:
	.type		_ZN39_INTERNAL_29bef8ed_4_k_cu_47d41357_27784cute1_E,@object
	.size		_ZN39_INTERNAL_29bef8ed_4_k_cu_47d41357_27784cute1_E,(_ZN39_INTERNAL_29bef8ed_4_k_cu_47d41357_27784cuda3std3__45__cpo6cbeginE - _ZN39_INTERNAL_29bef8ed_4_k_cu_47d41357_27784cute1_E)
_ZN39_INTERNAL_29bef8ed_4_k_cu_47d41357_27784cute1_E:
	.zero		1
	.type		_ZN39_INTERNAL_29bef8ed_4_k_cu_47d41357_27784cuda3std3__45__cpo6cbeginE,@object
	.size		_ZN39_INTERNAL_29bef8ed_4_k_cu_47d41357_27784cuda3std3__45__cpo6cbeginE,(_ZN39_INTERNAL_29bef8ed_4_k_cu_47d41357_27784cuda3std3__48in_placeE - _ZN39_INTERNAL_29bef8ed_4_k_cu_47d41357_27784cuda3std3__45__cpo6cbeginE)
_ZN39_INTERNAL_29bef8ed_4_k_cu_47d41357_27784cuda3std3__45__cpo6cbeginE:
	.zero		1
	.type		_ZN39_INTERNAL_29bef8ed_4_k_cu_47d41357_27784cuda3std3__48in_placeE,@object
	.size		_ZN39_INTERNAL_29bef8ed_4_k_cu_47d41357_27784cuda3std3__48in_placeE,(_ZN39_INTERNAL_29bef8ed_4_k_cu_47d41357_27784cuda3std6ranges3__45__cpo9iter_moveE - _ZN39_INTERNAL_29bef8ed_4_k_cu_47d41357_27784cuda3std3__48in_placeE)
_ZN39_INTERNAL_29bef8ed_4_k_cu_47d41357_27784cuda3std3__48in_placeE:
	.zero		1
	.type		_ZN39_INTERNAL_29bef8ed_4_k_cu_47d41357_27784cuda3std6ranges3__45__cpo9iter_moveE,@object
	.size		_ZN39_INTERNAL_29bef8ed_4_k_cu_47d41357_27784cuda3std6ranges3__45__cpo9iter_moveE,(_ZN39_INTERNAL_29bef8ed_4_k_cu_47d41357_27784cuda3std3__45__cpo5beginE - _ZN39_INTERNAL_29bef8ed_4_k_cu_47d41357_27784cuda3std6ranges3__45__cpo9iter_moveE)
_ZN39_INTERNAL_29bef8ed_4_k_cu_47d41357_27784cuda3std6ranges3__45__cpo9iter_moveE:
	.zero		1
	.type		_ZN39_INTERNAL_29bef8ed_4_k_cu_47d41357_27784cuda3std3__45__cpo5beginE,@object
	.size		_ZN39_INTERNAL_29bef8ed_4_k_cu_47d41357_27784cuda3std3__45__cpo5beginE,(_ZN39_INTERNAL_29bef8ed_4_k_cu_47d41357_27784cuda3std3__441_GLOBAL__N__29bef8ed_4_k_cu_47d41357_27786ignoreE - _ZN39_INTERNAL_29bef8ed_4_k_cu_47d41357_27784cuda3std3__45__cpo5beginE)
_ZN39_INTERNAL_29bef8ed_4_k_cu_47d41357_27784cuda3std3__45__cpo5beginE:
	.zero		1
	.type		_ZN39_INTERNAL_29bef8ed_4_k_cu_47d41357_27784cuda3std3__441_GLOBAL__N__29bef8ed_4_k_cu_47d41357_27786ignoreE,@object
	.size		_ZN39_INTERNAL_29bef8ed_4_k_cu_47d41357_27784cuda3std3__441_GLOBAL__N__29bef8ed_4_k_cu_47d41357_27786ignoreE,(_ZN39_INTERNAL_29bef8ed_4_k_cu_47d41357_27784cute7productE - _ZN39_INTERNAL_29bef8ed_4_k_cu_47d41357_27784cuda3std3__441_GLOBAL__N__29bef8ed_4_k_cu_47d41357_27786ignoreE)
_ZN39_INTERNAL_29bef8ed_4_k_cu_47d41357_27784cuda3std3__441_GLOBAL__N__29bef8ed_4_k_cu_47d41357_27786ignoreE:
	.zero		1
	.type		_ZN39_INTERNAL_29bef8ed_4_k_cu_47d41357_27784cute7productE,@object
	.size		_ZN39_INTERNAL_29bef8ed_4_k_cu_47d41357_27784cute7productE,(_ZN39_INTERNAL_29bef8ed_4_k_cu_47d41357_27784cuda3std3__45__cpo3endE - _ZN39_INTERNAL_29bef8ed_4_k_cu_47d41357_27784cute7productE)
_ZN39_INTERNAL_29bef8ed_4_k_cu_47d41357_27784cute7productE:
	.zero		1
	.type		_ZN39_INTERNAL_29bef8ed_4_k_cu_47d41357_27784cuda3std3__45__cpo3endE,@object
	.size		_ZN39_INTERNAL_29bef8ed_4_k_cu_47d41357_27784cuda3std3__45__cpo3endE,(_ZN39_INTERNAL_29bef8ed_4_k_cu_47d41357_27784cuda3std3__419piecewise_constructE - _ZN39_INTERNAL_29bef8ed_4_k_cu_47d41357_27784cuda3std3__45__cpo3endE)
_ZN39_INTERNAL_29bef8ed_4_k_cu_47d41357_27784cuda3std3__45__cpo3endE:
	.zero		1
	.type		_ZN39_INTERNAL_29bef8ed_4_k_cu_47d41357_27784cuda3std3__419piecewise_constructE,@object
	.size		_ZN39_INTERNAL_29bef8ed_4_k_cu_47d41357_27784cuda3std3__419piecewise_constructE,(_ZN39_INTERNAL_29bef8ed_4_k_cu_47d41357_27784cuda3std3__45__cpo4cendE - _ZN39_INTERNAL_29bef8ed_4_k_cu_47d41357_27784cuda3std3__419piecewise_constructE)
_ZN39_INTERNAL_29bef8ed_4_k_cu_47d41357_27784cuda3std3__419piecewise_constructE:
	.zero		1
	.type		_ZN39_INTERNAL_29bef8ed_4_k_cu_47d41357_27784cuda3std3__45__cpo4cendE,@object
	.size		_ZN39_INTERNAL_29bef8ed_4_k_cu_47d41357_27784cuda3std3__45__cpo4cendE,(_ZN39_INTERNAL_29bef8ed_4_k_cu_47d41357_27784cuda3std6ranges3__45__cpo4swapE - _ZN39_INTERNAL_29bef8ed_4_k_cu_47d41357_27784cuda3std3__45__cpo4cendE)
_ZN39_INTERNAL_29bef8ed_4_k_cu_47d41357_27784cuda3std3__45__cpo4cendE:
	.zero		1
	.type		_ZN39_INTERNAL_29bef8ed_4_k_cu_47d41357_27784cuda3std6ranges3__45__cpo4swapE,@object
	.size		_ZN39_INTERNAL_29bef8ed_4_k_cu_47d41357_27784cuda3std6ranges3__45__cpo4swapE,(.L_8 - _ZN39_INTERNAL_29bef8ed_4_k_cu_47d41357_27784cuda3std6ranges3__45__cpo4swapE)
_ZN39_INTERNAL_29bef8ed_4_k_cu_47d41357_27784cuda3std6ranges3__45__cpo4swapE:
	.zero		1
.L_8:


//--------------------- .nv.constant0._ZN7cutlass13device_kernelINS_4gemm6kernel13GemmUniversalIN4cute5tupleIJiiiiEEENS1_10collective13CollectiveMmaINS1_37MainloopSm90TmaGmmaWarpSpecializedFP8ILi17ENS5_IJNS4_1CILi2EEENSA_ILi1EEESC_EEENS1_35KernelTmaWarpSpecializedCooperativeEEENS5_IJNSA_ILi128EEENSA_ILi64EEESH_EEENS_12float_e4m3_tENS5_IJlSC_lEEESJ_SK_NS4_8TiledMMAINS4_8MMA_AtomIJNS4_4SM904GMMA30MMA_64x64x32_F32E4M3E4M3_SS_TNILNSO_7ScaleInE1ELSQ_1EEEEEENS4_6LayoutISD_NS5_IJSC_NSA_ILi0EEESU_EEEEENS5_IJNS4_10UnderscoreESX_SX_EEEEENS4_13SM90_TMA_LOADENS4_14ComposedLayoutINS4_7SwizzleILi2ELi4ELi3EEENS4_18smem_ptr_flag_bitsILi8EEENST_INS5_IJNSA_ILi8EEESH_EEENS5_IJSH_SC_EEEEEEEvNS4_8identityENS4_23SM90_TMA_LOAD_MULTICASTES1A_vS1B_EENS_8epilogue10collective18CollectiveEpilogueINS1E_22Sm90TmaWarpSpecializedILi2ELi2ELi16ELb0ELb0EEEJSI_NS5_IJSG_NSA_ILi32EEEEEESJ_SK_SJ_SK_NS1E_6fusion15FusionCallbacksIS1I_NS1L_13LinCombEltActINS1E_6thread4GELUESJ_fSJ_fLNS_15FloatRoundStyleE2EEESI_S1K_JEEES10_NS11_INS12_ILi1ELi4ELi3EEES15_NST_INS5_IJS16_S1J_EEENS5_IJS1J_SC_EEEEEEENS4_39AutoVectorizingCopyWithAssumedAlignmentILi128EEENS4_14SM90_TMA_STOREES1X_S1Z_NS4_9Copy_AtomIJNS4_17SM90_U32x4_STSM_NENS_6half_tEEEEvEEEvvEEEEvNT_6ParamsE --------------------------
	.section	.nv.constant0._ZN7cutlass13device_kernelINS_4gemm6kernel13GemmUniversalIN4cute5tupleIJiiiiEEENS1_10collective13CollectiveMmaINS1_37MainloopSm90TmaGmmaWarpSpecializedFP8ILi17ENS5_IJNS4_1CILi2EEENSA_ILi1EEESC_EEENS1_35KernelTmaWarpSpecializedCooperativeEEENS5_IJNSA_ILi128EEENSA_ILi64EEESH_EEENS_12float_e4m3_tENS5_IJlSC_lEEESJ_SK_NS4_8TiledMMAINS4_8MMA_AtomIJNS4_4SM904GMMA30MMA_64x64x32_F32E4M3E4M3_SS_TNILNSO_7ScaleInE1ELSQ_1EEEEEENS4_6LayoutISD_NS5_IJSC_NSA_ILi0EEESU_EEEEENS5_IJNS4_10UnderscoreESX_SX_EEEEENS4_13SM90_TMA_LOADENS4_14ComposedLayoutINS4_7SwizzleILi2ELi4ELi3EEENS4_18smem_ptr_flag_bitsILi8EEENST_INS5_IJNSA_ILi8EEESH_EEENS5_IJSH_SC_EEEEEEEvNS4_8identityENS4_23SM90_TMA_LOAD_MULTICASTES1A_vS1B_EENS_8epilogue10collective18CollectiveEpilogueINS1E_22Sm90TmaWarpSpecializedILi2ELi2ELi16ELb0ELb0EEEJSI_NS5_IJSG_NSA_ILi32EEEEEESJ_SK_SJ_SK_NS1E_6fusion15FusionCallbacksIS1I_NS1L_13LinCombEltActINS1E_6thread4GELUESJ_fSJ_fLNS_15FloatRoundStyleE2EEESI_S1K_JEEES10_NS11_INS12_ILi1ELi4ELi3EEES15_NST_INS5_IJS16_S1J_EEENS5_IJS1J_SC_EEEEEEENS4_39AutoVectorizingCopyWithAssumedAlignmentILi128EEENS4_14SM90_TMA_STOREES1X_S1Z_NS4_9Copy_AtomIJNS4_17SM90_U32x4_STSM_NENS_6half_tEEEEvEEEvvEEEEvNT_6ParamsE,"a",@progbits
	.sectionflags	@""
	.align	4
.nv.constant0._ZN7cutlass13device_kernelINS_4gemm6kernel13GemmUniversalIN4cute5tupleIJiiiiEEENS1_10collective13CollectiveMmaINS1_37MainloopSm90TmaGmmaWarpSpecializedFP8ILi17ENS5_IJNS4_1CILi2EEENSA_ILi1EEESC_EEENS1_35KernelTmaWarpSpecializedCooperativeEEENS5_IJNSA_ILi128EEENSA_ILi64EEESH_EEENS_12float_e4m3_tENS5_IJlSC_lEEESJ_SK_NS4_8TiledMMAINS4_8MMA_AtomIJNS4_4SM904GMMA30MMA_64x64x32_F32E4M3E4M3_SS_TNILNSO_7ScaleInE1ELSQ_1EEEEEENS4_6LayoutISD_NS5_IJSC_NSA_ILi0EEESU_EEEEENS5_IJNS4_10UnderscoreESX_SX_EEEEENS4_13SM90_TMA_LOADENS4_14ComposedLayoutINS4_7SwizzleILi2ELi4ELi3EEENS4_18smem_ptr_flag_bitsILi8EEENST_INS5_IJNSA_ILi8EEESH_EEENS5_IJSH_SC_EEEEEEEvNS4_8identityENS4_23SM90_TMA_LOAD_MULTICASTES1A_vS1B_EENS_8epilogue10collective18CollectiveEpilogueINS1E_22Sm90TmaWarpSpecializedILi2ELi2ELi16ELb0ELb0EEEJSI_NS5_IJSG_NSA_ILi32EEEEEESJ_SK_SJ_SK_NS1E_6fusion15FusionCallbacksIS1I_NS1L_13LinCombEltActINS1E_6thread4GELUESJ_fSJ_fLNS_15FloatRoundStyleE2EEESI_S1K_JEEES10_NS11_INS12_ILi1ELi4ELi3EEES15_NST_INS5_IJS16_S1J_EEENS5_IJS1J_SC_EEEEEEENS4_39AutoVectorizingCopyWithAssumedAlignmentILi128EEENS4_14SM90_TMA_STOREES1X_S1Z_NS4_9Copy_AtomIJNS4_17SM90_U32x4_STSM_NENS_6half_tEEEEvEEEvvEEEEvNT_6ParamsE:
	.zero		2432


//--------------------- SYMBOLS --------------------------

	.type		.nv.reservedSmem.offset0,@object
	.size		.nv.reservedSmem.offset0,0x4
	.type		__assertfail,@function
